//
// Generated by NVIDIA NVVM Compiler
//
// Compiler Build ID: CL-36424714
// Cuda compilation tools, release 13.0, V13.0.88
// Based on NVVM 20.0.0
//

.version 9.0
.target sm_100
.address_size 64

	// .globl	_Z23mask_edge_hysteresis_2dILi16ELi16EEvPKhS1_Phiiiii

.visible .entry _Z23mask_edge_hysteresis_2dILi16ELi16EEvPKhS1_Phiiiii(
	.param .u64 .ptr .align 1 _Z23mask_edge_hysteresis_2dILi16ELi16EEvPKhS1_Phiiiii_param_0,
	.param .u64 .ptr .align 1 _Z23mask_edge_hysteresis_2dILi16ELi16EEvPKhS1_Phiiiii_param_1,
	.param .u64 .ptr .align 1 _Z23mask_edge_hysteresis_2dILi16ELi16EEvPKhS1_Phiiiii_param_2,
	.param .u32 _Z23mask_edge_hysteresis_2dILi16ELi16EEvPKhS1_Phiiiii_param_3,
	.param .u32 _Z23mask_edge_hysteresis_2dILi16ELi16EEvPKhS1_Phiiiii_param_4,
	.param .u32 _Z23mask_edge_hysteresis_2dILi16ELi16EEvPKhS1_Phiiiii_param_5,
	.param .u32 _Z23mask_edge_hysteresis_2dILi16ELi16EEvPKhS1_Phiiiii_param_6,
	.param .u32 _Z23mask_edge_hysteresis_2dILi16ELi16EEvPKhS1_Phiiiii_param_7
)
.maxntid 256
{
	.reg .pred 	%p<6>;
	.reg .b16 	%rs<7>;
	.reg .b32 	%r<23>;
	.reg .b64 	%rd<11>;

	ld.param.u64 	%rd1, [_Z23mask_edge_hysteresis_2dILi16ELi16EEvPKhS1_Phiiiii_param_0];
	ld.param.u64 	%rd2, [_Z23mask_edge_hysteresis_2dILi16ELi16EEvPKhS1_Phiiiii_param_1];
	ld.param.u64 	%rd3, [_Z23mask_edge_hysteresis_2dILi16ELi16EEvPKhS1_Phiiiii_param_2];
	ld.param.u32 	%r6, [_Z23mask_edge_hysteresis_2dILi16ELi16EEvPKhS1_Phiiiii_param_3];
	ld.param.u32 	%r7, [_Z23mask_edge_hysteresis_2dILi16ELi16EEvPKhS1_Phiiiii_param_4];
	ld.param.u32 	%r3, [_Z23mask_edge_hysteresis_2dILi16ELi16EEvPKhS1_Phiiiii_param_5];
	ld.param.u32 	%r4, [_Z23mask_edge_hysteresis_2dILi16ELi16EEvPKhS1_Phiiiii_param_6];
	ld.param.u32 	%r5, [_Z23mask_edge_hysteresis_2dILi16ELi16EEvPKhS1_Phiiiii_param_7];
	mov.u32 	%r9, %ctaid.x;
	shl.b32 	%r10, %r9, 4;
	mov.u32 	%r11, %tid.x;
	add.s32 	%r1, %r10, %r11;
	mov.u32 	%r12, %ctaid.y;
	shl.b32 	%r13, %r12, 4;
	mov.u32 	%r14, %tid.y;
	add.s32 	%r15, %r13, %r14;
	setp.ge.s32 	%p1, %r1, %r6;
	setp.ge.s32 	%p2, %r15, %r7;
	or.pred  	%p3, %p1, %p2;
	@%p3 bra 	$L__BB0_2;
	cvta.to.global.u64 	%rd4, %rd1;
	cvta.to.global.u64 	%rd5, %rd2;
	cvta.to.global.u64 	%rd6, %rd3;
	mad.lo.s32 	%r16, %r3, %r15, %r1;
	cvt.s64.s32 	%rd7, %r16;
	add.s64 	%rd8, %rd4, %rd7;
	ld.global.nc.u8 	%rs1, [%rd8];
	cvt.u16.u8 	%rs2, %rs1;
	cvt.u32.u16 	%r17, %rs2;
	and.b32  	%r18, %r17, 255;
	add.s64 	%rd9, %rd5, %rd7;
	ld.global.nc.u8 	%rs3, [%rd9];
	cvt.u16.u8 	%rs4, %rs3;
	cvt.u32.u16 	%r19, %rs4;
	and.b32  	%r20, %r19, 255;
	sub.s32 	%r21, %r18, %r20;
	neg.s32 	%r22, %r4;
	setp.ge.s32 	%p4, %r21, %r22;
	setp.le.s32 	%p5, %r21, %r5;
	selp.b16 	%rs5, %rs4, %rs2, %p5;
	selp.b16 	%rs6, %rs5, %rs2, %p4;
	add.s64 	%rd10, %rd6, %rd7;
	st.global.u8 	[%rd10], %rs6;
$L__BB0_2:
	ret;

}
	// .globl	_Z23mask_edge_hysteresis_2dILi32ELi8EEvPKhS1_Phiiiii
.visible .entry _Z23mask_edge_hysteresis_2dILi32ELi8EEvPKhS1_Phiiiii(
	.param .u64 .ptr .align 1 _Z23mask_edge_hysteresis_2dILi32ELi8EEvPKhS1_Phiiiii_param_0,
	.param .u64 .ptr .align 1 _Z23mask_edge_hysteresis_2dILi32ELi8EEvPKhS1_Phiiiii_param_1,
	.param .u64 .ptr .align 1 _Z23mask_edge_hysteresis_2dILi32ELi8EEvPKhS1_Phiiiii_param_2,
	.param .u32 _Z23mask_edge_hysteresis_2dILi32ELi8EEvPKhS1_Phiiiii_param_3,
	.param .u32 _Z23mask_edge_hysteresis_2dILi32ELi8EEvPKhS1_Phiiiii_param_4,
	.param .u32 _Z23mask_edge_hysteresis_2dILi32ELi8EEvPKhS1_Phiiiii_param_5,
	.param .u32 _Z23mask_edge_hysteresis_2dILi32ELi8EEvPKhS1_Phiiiii_param_6,
	.param .u32 _Z23mask_edge_hysteresis_2dILi32ELi8EEvPKhS1_Phiiiii_param_7
)
.maxntid 256
{
	.reg .pred 	%p<6>;
	.reg .b16 	%rs<7>;
	.reg .b32 	%r<23>;
	.reg .b64 	%rd<11>;

	ld.param.u64 	%rd1, [_Z23mask_edge_hysteresis_2dILi32ELi8EEvPKhS1_Phiiiii_param_0];
	ld.param.u64 	%rd2, [_Z23mask_edge_hysteresis_2dILi32ELi8EEvPKhS1_Phiiiii_param_1];
	ld.param.u64 	%rd3, [_Z23mask_edge_hysteresis_2dILi32ELi8EEvPKhS1_Phiiiii_param_2];
	ld.param.u32 	%r6, [_Z23mask_edge_hysteresis_2dILi32ELi8EEvPKhS1_Phiiiii_param_3];
	ld.param.u32 	%r7, [_Z23mask_edge_hysteresis_2dILi32ELi8EEvPKhS1_Phiiiii_param_4];
	ld.param.u32 	%r3, [_Z23mask_edge_hysteresis_2dILi32ELi8EEvPKhS1_Phiiiii_param_5];
	ld.param.u32 	%r4, [_Z23mask_edge_hysteresis_2dILi32ELi8EEvPKhS1_Phiiiii_param_6];
	ld.param.u32 	%r5, [_Z23mask_edge_hysteresis_2dILi32ELi8EEvPKhS1_Phiiiii_param_7];
	mov.u32 	%r9, %ctaid.x;
	shl.b32 	%r10, %r9, 5;
	mov.u32 	%r11, %tid.x;
	add.s32 	%r1, %r10, %r11;
	mov.u32 	%r12, %ctaid.y;
	shl.b32 	%r13, %r12, 3;
	mov.u32 	%r14, %tid.y;
	add.s32 	%r15, %r13, %r14;
	setp.ge.s32 	%p1, %r1, %r6;
	setp.ge.s32 	%p2, %r15, %r7;
	or.pred  	%p3, %p1, %p2;
	@%p3 bra 	$L__BB1_2;
	cvta.to.global.u64 	%rd4, %rd1;
	cvta.to.global.u64 	%rd5, %rd2;
	cvta.to.global.u64 	%rd6, %rd3;
	mad.lo.s32 	%r16, %r3, %r15, %r1;
	cvt.s64.s32 	%rd7, %r16;
	add.s64 	%rd8, %rd4, %rd7;
	ld.global.nc.u8 	%rs1, [%rd8];
	cvt.u16.u8 	%rs2, %rs1;
	cvt.u32.u16 	%r17, %rs2;
	and.b32  	%r18, %r17, 255;
	add.s64 	%rd9, %rd5, %rd7;
	ld.global.nc.u8 	%rs3, [%rd9];
	cvt.u16.u8 	%rs4, %rs3;
	cvt.u32.u16 	%r19, %rs4;
	and.b32  	%r20, %r19, 255;
	sub.s32 	%r21, %r18, %r20;
	neg.s32 	%r22, %r4;
	setp.ge.s32 	%p4, %r21, %r22;
	setp.le.s32 	%p5, %r21, %r5;
	selp.b16 	%rs5, %rs4, %rs2, %p5;
	selp.b16 	%rs6, %rs5, %rs2, %p4;
	add.s64 	%rd10, %rd6, %rd7;
	st.global.u8 	[%rd10], %rs6;
$L__BB1_2:
	ret;

}
	// .globl	_Z23mask_edge_hysteresis_1dILi256EEvPKhS1_Phiiiii
.visible .entry _Z23mask_edge_hysteresis_1dILi256EEvPKhS1_Phiiiii(
	.param .u64 .ptr .align 1 _Z23mask_edge_hysteresis_1dILi256EEvPKhS1_Phiiiii_param_0,
	.param .u64 .ptr .align 1 _Z23mask_edge_hysteresis_1dILi256EEvPKhS1_Phiiiii_param_1,
	.param .u64 .ptr .align 1 _Z23mask_edge_hysteresis_1dILi256EEvPKhS1_Phiiiii_param_2,
	.param .u32 _Z23mask_edge_hysteresis_1dILi256EEvPKhS1_Phiiiii_param_3,
	.param .u32 _Z23mask_edge_hysteresis_1dILi256EEvPKhS1_Phiiiii_param_4,
	.param .u32 _Z23mask_edge_hysteresis_1dILi256EEvPKhS1_Phiiiii_param_5,
	.param .u32 _Z23mask_edge_hysteresis_1dILi256EEvPKhS1_Phiiiii_param_6,
	.param .u32 _Z23mask_edge_hysteresis_1dILi256EEvPKhS1_Phiiiii_param_7
)
.maxntid 256
{
	.reg .pred 	%p<4>;
	.reg .b16 	%rs<7>;
	.reg .b32 	%r<16>;
	.reg .b64 	%rd<11>;

	ld.param.u64 	%rd1, [_Z23mask_edge_hysteresis_1dILi256EEvPKhS1_Phiiiii_param_0];
	ld.param.u64 	%rd2, [_Z23mask_edge_hysteresis_1dILi256EEvPKhS1_Phiiiii_param_1];
	ld.param.u64 	%rd3, [_Z23mask_edge_hysteresis_1dILi256EEvPKhS1_Phiiiii_param_2];
	ld.param.u32 	%r4, [_Z23mask_edge_hysteresis_1dILi256EEvPKhS1_Phiiiii_param_4];
	ld.param.u32 	%r5, [_Z23mask_edge_hysteresis_1dILi256EEvPKhS1_Phiiiii_param_5];
	ld.param.u32 	%r2, [_Z23mask_edge_hysteresis_1dILi256EEvPKhS1_Phiiiii_param_6];
	ld.param.u32 	%r3, [_Z23mask_edge_hysteresis_1dILi256EEvPKhS1_Phiiiii_param_7];
	mov.u32 	%r6, %ctaid.x;
	shl.b32 	%r7, %r6, 8;
	mov.u32 	%r8, %tid.x;
	or.b32  	%r1, %r7, %r8;
	mul.lo.s32 	%r9, %r5, %r4;
	setp.ge.s32 	%p1, %r1, %r9;
	@%p1 bra 	$L__BB2_2;
	cvta.to.global.u64 	%rd4, %rd1;
	cvta.to.global.u64 	%rd5, %rd2;
	cvta.to.global.u64 	%rd6, %rd3;
	cvt.s64.s32 	%rd7, %r1;
	add.s64 	%rd8, %rd4, %rd7;
	ld.global.nc.u8 	%rs1, [%rd8];
	cvt.u16.u8 	%rs2, %rs1;
	cvt.u32.u16 	%r10, %rs2;
	and.b32  	%r11, %r10, 255;
	add.s64 	%rd9, %rd5, %rd7;
	ld.global.nc.u8 	%rs3, [%rd9];
	cvt.u16.u8 	%rs4, %rs3;
	cvt.u32.u16 	%r12, %rs4;
	and.b32  	%r13, %r12, 255;
	sub.s32 	%r14, %r11, %r13;
	neg.s32 	%r15, %r2;
	setp.ge.s32 	%p2, %r14, %r15;
	setp.le.s32 	%p3, %r14, %r3;
	selp.b16 	%rs5, %rs4, %rs2, %p3;
	selp.b16 	%rs6, %rs5, %rs2, %p2;
	add.s64 	%rd10, %rd6, %rd7;
	st.global.u8 	[%rd10], %rs6;
$L__BB2_2:
	ret;

}
	// .globl	_Z23mask_edge_hysteresis_1dILi512EEvPKhS1_Phiiiii
.visible .entry _Z23mask_edge_hysteresis_1dILi512EEvPKhS1_Phiiiii(
	.param .u64 .ptr .align 1 _Z23mask_edge_hysteresis_1dILi512EEvPKhS1_Phiiiii_param_0,
	.param .u64 .ptr .align 1 _Z23mask_edge_hysteresis_1dILi512EEvPKhS1_Phiiiii_param_1,
	.param .u64 .ptr .align 1 _Z23mask_edge_hysteresis_1dILi512EEvPKhS1_Phiiiii_param_2,
	.param .u32 _Z23mask_edge_hysteresis_1dILi512EEvPKhS1_Phiiiii_param_3,
	.param .u32 _Z23mask_edge_hysteresis_1dILi512EEvPKhS1_Phiiiii_param_4,
	.param .u32 _Z23mask_edge_hysteresis_1dILi512EEvPKhS1_Phiiiii_param_5,
	.param .u32 _Z23mask_edge_hysteresis_1dILi512EEvPKhS1_Phiiiii_param_6,
	.param .u32 _Z23mask_edge_hysteresis_1dILi512EEvPKhS1_Phiiiii_param_7
)
.maxntid 512
{
	.reg .pred 	%p<4>;
	.reg .b16 	%rs<7>;
	.reg .b32 	%r<16>;
	.reg .b64 	%rd<11>;

	ld.param.u64 	%rd1, [_Z23mask_edge_hysteresis_1dILi512EEvPKhS1_Phiiiii_param_0];
	ld.param.u64 	%rd2, [_Z23mask_edge_hysteresis_1dILi512EEvPKhS1_Phiiiii_param_1];
	ld.param.u64 	%rd3, [_Z23mask_edge_hysteresis_1dILi512EEvPKhS1_Phiiiii_param_2];
	ld.param.u32 	%r4, [_Z23mask_edge_hysteresis_1dILi512EEvPKhS1_Phiiiii_param_4];
	ld.param.u32 	%r5, [_Z23mask_edge_hysteresis_1dILi512EEvPKhS1_Phiiiii_param_5];
	ld.param.u32 	%r2, [_Z23mask_edge_hysteresis_1dILi512EEvPKhS1_Phiiiii_param_6];
	ld.param.u32 	%r3, [_Z23mask_edge_hysteresis_1dILi512EEvPKhS1_Phiiiii_param_7];
	mov.u32 	%r6, %ctaid.x;
	shl.b32 	%r7, %r6, 9;
	mov.u32 	%r8, %tid.x;
	or.b32  	%r1, %r7, %r8;
	mul.lo.s32 	%r9, %r5, %r4;
	setp.ge.s32 	%p1, %r1, %r9;
	@%p1 bra 	$L__BB3_2;
	cvta.to.global.u64 	%rd4, %rd1;
	cvta.to.global.u64 	%rd5, %rd2;
	cvta.to.global.u64 	%rd6, %rd3;
	cvt.s64.s32 	%rd7, %r1;
	add.s64 	%rd8, %rd4, %rd7;
	ld.global.nc.u8 	%rs1, [%rd8];
	cvt.u16.u8 	%rs2, %rs1;
	cvt.u32.u16 	%r10, %rs2;
	and.b32  	%r11, %r10, 255;
	add.s64 	%rd9, %rd5, %rd7;
	ld.global.nc.u8 	%rs3, [%rd9];
	cvt.u16.u8 	%rs4, %rs3;
	cvt.u32.u16 	%r12, %rs4;
	and.b32  	%r13, %r12, 255;
	sub.s32 	%r14, %r11, %r13;
	neg.s32 	%r15, %r2;
	setp.ge.s32 	%p2, %r14, %r15;
	setp.le.s32 	%p3, %r14, %r3;
	selp.b16 	%rs5, %rs4, %rs2, %p3;
	selp.b16 	%rs6, %rs5, %rs2, %p2;
	add.s64 	%rd10, %rd6, %rd7;
	st.global.u8 	[%rd10], %rs6;
$L__BB3_2:
	ret;

}
	// .globl	_Z24mask_edge_hysteresis_roiILi256EEvPKhS1_PhPKiiii
.visible .entry _Z24mask_edge_hysteresis_roiILi256EEvPKhS1_PhPKiiii(
	.param .u64 .ptr .align 1 _Z24mask_edge_hysteresis_roiILi256EEvPKhS1_PhPKiiii_param_0,
	.param .u64 .ptr .align 1 _Z24mask_edge_hysteresis_roiILi256EEvPKhS1_PhPKiiii_param_1,
	.param .u64 .ptr .align 1 _Z24mask_edge_hysteresis_roiILi256EEvPKhS1_PhPKiiii_param_2,
	.param .u64 .ptr .align 1 _Z24mask_edge_hysteresis_roiILi256EEvPKhS1_PhPKiiii_param_3,
	.param .u32 _Z24mask_edge_hysteresis_roiILi256EEvPKhS1_PhPKiiii_param_4,
	.param .u32 _Z24mask_edge_hysteresis_roiILi256EEvPKhS1_PhPKiiii_param_5,
	.param .u32 _Z24mask_edge_hysteresis_roiILi256EEvPKhS1_PhPKiiii_param_6
)
.maxntid 256
{
	.reg .pred 	%p<4>;
	.reg .b16 	%rs<7>;
	.reg .b32 	%r<15>;
	.reg .b64 	%rd<15>;

	ld.param.u64 	%rd1, [_Z24mask_edge_hysteresis_roiILi256EEvPKhS1_PhPKiiii_param_0];
	ld.param.u64 	%rd2, [_Z24mask_edge_hysteresis_roiILi256EEvPKhS1_PhPKiiii_param_1];
	ld.param.u64 	%rd3, [_Z24mask_edge_hysteresis_roiILi256EEvPKhS1_PhPKiiii_param_2];
	ld.param.u64 	%rd4, [_Z24mask_edge_hysteresis_roiILi256EEvPKhS1_PhPKiiii_param_3];
	ld.param.u32 	%r4, [_Z24mask_edge_hysteresis_roiILi256EEvPKhS1_PhPKiiii_param_4];
	ld.param.u32 	%r2, [_Z24mask_edge_hysteresis_roiILi256EEvPKhS1_PhPKiiii_param_5];
	ld.param.u32 	%r3, [_Z24mask_edge_hysteresis_roiILi256EEvPKhS1_PhPKiiii_param_6];
	mov.u32 	%r5, %ctaid.x;
	shl.b32 	%r6, %r5, 8;
	mov.u32 	%r7, %tid.x;
	or.b32  	%r1, %r6, %r7;
	setp.ge.s32 	%p1, %r1, %r4;
	@%p1 bra 	$L__BB4_2;
	cvta.to.global.u64 	%rd5, %rd4;
	cvta.to.global.u64 	%rd6, %rd1;
	cvta.to.global.u64 	%rd7, %rd2;
	cvta.to.global.u64 	%rd8, %rd3;
	mul.wide.s32 	%rd9, %r1, 4;
	add.s64 	%rd10, %rd5, %rd9;
	ld.global.nc.u32 	%r8, [%rd10];
	cvt.s64.s32 	%rd11, %r8;
	add.s64 	%rd12, %rd6, %rd11;
	ld.global.nc.u8 	%rs1, [%rd12];
	cvt.u16.u8 	%rs2, %rs1;
	cvt.u32.u16 	%r9, %rs2;
	and.b32  	%r10, %r9, 255;
	add.s64 	%rd13, %rd7, %rd11;
	ld.global.nc.u8 	%rs3, [%rd13];
	cvt.u16.u8 	%rs4, %rs3;
	cvt.u32.u16 	%r11, %rs4;
	and.b32  	%r12, %r11, 255;
	sub.s32 	%r13, %r10, %r12;
	neg.s32 	%r14, %r2;
	setp.ge.s32 	%p2, %r13, %r14;
	setp.le.s32 	%p3, %r13, %r3;
	selp.b16 	%rs5, %rs4, %rs2, %p3;
	selp.b16 	%rs6, %rs5, %rs2, %p2;
	add.s64 	%rd14, %rd8, %rd11;
	st.global.u8 	[%rd14], %rs6;
$L__BB4_2:
	ret;

}
	// .globl	_Z24mask_edge_hysteresis_roiILi512EEvPKhS1_PhPKiiii
.visible .entry _Z24mask_edge_hysteresis_roiILi512EEvPKhS1_PhPKiiii(
	.param .u64 .ptr .align 1 _Z24mask_edge_hysteresis_roiILi512EEvPKhS1_PhPKiiii_param_0,
	.param .u64 .ptr .align 1 _Z24mask_edge_hysteresis_roiILi512EEvPKhS1_PhPKiiii_param_1,
	.param .u64 .ptr .align 1 _Z24mask_edge_hysteresis_roiILi512EEvPKhS1_PhPKiiii_param_2,
	.param .u64 .ptr .align 1 _Z24mask_edge_hysteresis_roiILi512EEvPKhS1_PhPKiiii_param_3,
	.param .u32 _Z24mask_edge_hysteresis_roiILi512EEvPKhS1_PhPKiiii_param_4,
	.param .u32 _Z24mask_edge_hysteresis_roiILi512EEvPKhS1_PhPKiiii_param_5,
	.param .u32 _Z24mask_edge_hysteresis_roiILi512EEvPKhS1_PhPKiiii_param_6
)
.maxntid 512
{
	.reg .pred 	%p<4>;
	.reg .b16 	%rs<7>;
	.reg .b32 	%r<15>;
	.reg .b64 	%rd<15>;

	ld.param.u64 	%rd1, [_Z24mask_edge_hysteresis_roiILi512EEvPKhS1_PhPKiiii_param_0];
	ld.param.u64 	%rd2, [_Z24mask_edge_hysteresis_roiILi512EEvPKhS1_PhPKiiii_param_1];
	ld.param.u64 	%rd3, [_Z24mask_edge_hysteresis_roiILi512EEvPKhS1_PhPKiiii_param_2];
	ld.param.u64 	%rd4, [_Z24mask_edge_hysteresis_roiILi512EEvPKhS1_PhPKiiii_param_3];
	ld.param.u32 	%r4, [_Z24mask_edge_hysteresis_roiILi512EEvPKhS1_PhPKiiii_param_4];
	ld.param.u32 	%r2, [_Z24mask_edge_hysteresis_roiILi512EEvPKhS1_PhPKiiii_param_5];
	ld.param.u32 	%r3, [_Z24mask_edge_hysteresis_roiILi512EEvPKhS1_PhPKiiii_param_6];
	mov.u32 	%r5, %ctaid.x;
	shl.b32 	%r6, %r5, 9;
	mov.u32 	%r7, %tid.x;
	or.b32  	%r1, %r6, %r7;
	setp.ge.s32 	%p1, %r1, %r4;
	@%p1 bra 	$L__BB5_2;
	cvta.to.global.u64 	%rd5, %rd4;
	cvta.to.global.u64 	%rd6, %rd1;
	cvta.to.global.u64 	%rd7, %rd2;
	cvta.to.global.u64 	%rd8, %rd3;
	mul.wide.s32 	%rd9, %r1, 4;
	add.s64 	%rd10, %rd5, %rd9;
	ld.global.nc.u32 	%r8, [%rd10];
	cvt.s64.s32 	%rd11, %r8;
	add.s64 	%rd12, %rd6, %rd11;
	ld.global.nc.u8 	%rs1, [%rd12];
	cvt.u16.u8 	%rs2, %rs1;
	cvt.u32.u16 	%r9, %rs2;
	and.b32  	%r10, %r9, 255;
	add.s64 	%rd13, %rd7, %rd11;
	ld.global.nc.u8 	%rs3, [%rd13];
	cvt.u16.u8 	%rs4, %rs3;
	cvt.u32.u16 	%r11, %rs4;
	and.b32  	%r12, %r11, 255;
	sub.s32 	%r13, %r10, %r12;
	neg.s32 	%r14, %r2;
	setp.ge.s32 	%p2, %r13, %r14;
	setp.le.s32 	%p3, %r13, %r3;
	selp.b16 	%rs5, %rs4, %rs2, %p3;
	selp.b16 	%rs6, %rs5, %rs2, %p2;
	add.s64 	%rd14, %rd8, %rd11;
	st.global.u8 	[%rd14], %rs6;
$L__BB5_2:
	ret;

}
	// .globl	_Z18identify_seam_ringILi256EEvPKhPiS2_iiiii
.visible .entry _Z18identify_seam_ringILi256EEvPKhPiS2_iiiii(
	.param .u64 .ptr .align 1 _Z18identify_seam_ringILi256EEvPKhPiS2_iiiii_param_0,
	.param .u64 .ptr .align 1 _Z18identify_seam_ringILi256EEvPKhPiS2_iiiii_param_1,
	.param .u64 .ptr .align 1 _Z18identify_seam_ringILi256EEvPKhPiS2_iiiii_param_2,
	.param .u32 _Z18identify_seam_ringILi256EEvPKhPiS2_iiiii_param_3,
	.param .u32 _Z18identify_seam_ringILi256EEvPKhPiS2_iiiii_param_4,
	.param .u32 _Z18identify_seam_ringILi256EEvPKhPiS2_iiiii_param_5,
	.param .u32 _Z18identify_seam_ringILi256EEvPKhPiS2_iiiii_param_6,
	.param .u32 _Z18identify_seam_ringILi256EEvPKhPiS2_iiiii_param_7
)
.maxntid 256
{
	.reg .pred 	%p<5>;
	.reg .b16 	%rs<2>;
	.reg .b32 	%r<12>;
	.reg .b64 	%rd<11>;

	ld.param.u64 	%rd1, [_Z18identify_seam_ringILi256EEvPKhPiS2_iiiii_param_0];
	ld.param.u64 	%rd2, [_Z18identify_seam_ringILi256EEvPKhPiS2_iiiii_param_1];
	ld.param.u64 	%rd3, [_Z18identify_seam_ringILi256EEvPKhPiS2_iiiii_param_2];
	ld.param.u32 	%r4, [_Z18identify_seam_ringILi256EEvPKhPiS2_iiiii_param_4];
	ld.param.u32 	%r5, [_Z18identify_seam_ringILi256EEvPKhPiS2_iiiii_param_5];
	ld.param.u32 	%r2, [_Z18identify_seam_ringILi256EEvPKhPiS2_iiiii_param_6];
	ld.param.u32 	%r3, [_Z18identify_seam_ringILi256EEvPKhPiS2_iiiii_param_7];
	mov.u32 	%r6, %ctaid.x;
	shl.b32 	%r7, %r6, 8;
	mov.u32 	%r8, %tid.x;
	or.b32  	%r1, %r7, %r8;
	mul.lo.s32 	%r9, %r5, %r4;
	setp.ge.s32 	%p1, %r1, %r9;
	@%p1 bra 	$L__BB6_3;
	cvta.to.global.u64 	%rd4, %rd1;
	cvt.s64.s32 	%rd5, %r1;
	add.s64 	%rd6, %rd4, %rd5;
	ld.global.nc.u8 	%rs1, [%rd6];
	cvt.u32.u8 	%r10, %rs1;
	setp.gt.s32 	%p2, %r2, %r10;
	setp.lt.s32 	%p3, %r3, %r10;
	or.pred  	%p4, %p2, %p3;
	@%p4 bra 	$L__BB6_3;
	cvta.to.global.u64 	%rd7, %rd3;
	atom.global.add.u32 	%r11, [%rd7], 1;
	cvta.to.global.u64 	%rd8, %rd2;
	mul.wide.s32 	%rd9, %r11, 4;
	add.s64 	%rd10, %rd8, %rd9;
	st.global.u32 	[%rd10], %r1;
$L__BB6_3:
	ret;

}
	// .globl	_Z18identify_seam_ringILi512EEvPKhPiS2_iiiii
.visible .entry _Z18identify_seam_ringILi512EEvPKhPiS2_iiiii(
	.param .u64 .ptr .align 1 _Z18identify_seam_ringILi512EEvPKhPiS2_iiiii_param_0,
	.param .u64 .ptr .align 1 _Z18identify_seam_ringILi512EEvPKhPiS2_iiiii_param_1,
	.param .u64 .ptr .align 1 _Z18identify_seam_ringILi512EEvPKhPiS2_iiiii_param_2,
	.param .u32 _Z18identify_seam_ringILi512EEvPKhPiS2_iiiii_param_3,
	.param .u32 _Z18identify_seam_ringILi512EEvPKhPiS2_iiiii_param_4,
	.param .u32 _Z18identify_seam_ringILi512EEvPKhPiS2_iiiii_param_5,
	.param .u32 _Z18identify_seam_ringILi512EEvPKhPiS2_iiiii_param_6,
	.param .u32 _Z18identify_seam_ringILi512EEvPKhPiS2_iiiii_param_7
)
.maxntid 512
{
	.reg .pred 	%p<5>;
	.reg .b16 	%rs<2>;
	.reg .b32 	%r<12>;
	.reg .b64 	%rd<11>;

	ld.param.u64 	%rd1, [_Z18identify_seam_ringILi512EEvPKhPiS2_iiiii_param_0];
	ld.param.u64 	%rd2, [_Z18identify_seam_ringILi512EEvPKhPiS2_iiiii_param_1];
	ld.param.u64 	%rd3, [_Z18identify_seam_ringILi512EEvPKhPiS2_iiiii_param_2];
	ld.param.u32 	%r4, [_Z18identify_seam_ringILi512EEvPKhPiS2_iiiii_param_4];
	ld.param.u32 	%r5, [_Z18identify_seam_ringILi512EEvPKhPiS2_iiiii_param_5];
	ld.param.u32 	%r2, [_Z18identify_seam_ringILi512EEvPKhPiS2_iiiii_param_6];
	ld.param.u32 	%r3, [_Z18identify_seam_ringILi512EEvPKhPiS2_iiiii_param_7];
	mov.u32 	%r6, %ctaid.x;
	shl.b32 	%r7, %r6, 9;
	mov.u32 	%r8, %tid.x;
	or.b32  	%r1, %r7, %r8;
	mul.lo.s32 	%r9, %r5, %r4;
	setp.ge.s32 	%p1, %r1, %r9;
	@%p1 bra 	$L__BB7_3;
	cvta.to.global.u64 	%rd4, %rd1;
	cvt.s64.s32 	%rd5, %r1;
	add.s64 	%rd6, %rd4, %rd5;
	ld.global.nc.u8 	%rs1, [%rd6];
	cvt.u32.u8 	%r10, %rs1;
	setp.gt.s32 	%p2, %r2, %r10;
	setp.lt.s32 	%p3, %r3, %r10;
	or.pred  	%p4, %p2, %p3;
	@%p4 bra 	$L__BB7_3;
	cvta.to.global.u64 	%rd7, %rd3;
	atom.global.add.u32 	%r11, [%rd7], 1;
	cvta.to.global.u64 	%rd8, %rd2;
	mul.wide.s32 	%rd9, %r11, 4;
	add.s64 	%rd10, %rd8, %rd9;
	st.global.u32 	[%rd10], %r1;
$L__BB7_3:
	ret;

}


// ===== COMPILED SASS (sm_100) =====

	.target	sm_100

	.elftype	@"ET_EXEC"


//--------------------- .note.nv.tkinfo           --------------------------
	.section	.note.nv.tkinfo,"",@"SHT_NOTE"
	.sectionflags	@"SHF_NOTE_NV_TKINFO"
	.tkinfo
        /*0018*/ 	.word	0x00000002
        /*0030*/ 	.string	""
        /*0030*/ 	.string	"ptxas"
        /*0030*/ 	.string	"Cuda compilation tools, release 13.0, V13.0.88"
        /*0030*/ 	.string	"Build cuda_13.0.r13.0/compiler.36424714_0"
        /*0030*/ 	.string	"-arch sm_100 -m 64 "



//--------------------- .note.nv.cuinfo           --------------------------
	.section	.note.nv.cuinfo,"",@"SHT_NOTE"
	.sectionflags	@"SHF_NOTE_NV_CUINFO"
        /*0018*/ 	.short	0x0002
        /*001a*/ 	.short	0x0064
        /*001c*/ 	.short	0x0082
	.zero		2


//--------------------- .nv.info                  --------------------------
	.section	.nv.info,"",@"SHT_CUDA_INFO"
	.align	4


	//----- nvinfo : EIATTR_REGCOUNT
	.align		4
        /*0000*/ 	.byte	0x04, 0x2f
        /*0002*/ 	.short	(.L_1 - .L_0)
	.align		4
.L_0:
        /*0004*/ 	.word	index@(_Z23mask_edge_hysteresis_2dILi16ELi16EEvPKhS1_Phiiiii)
        /*0008*/ 	.word	0x0000000c


	//----- nvinfo : EIATTR_FRAME_SIZE
	.align		4
.L_1:
        /*000c*/ 	.byte	0x04, 0x11
        /*000e*/ 	.short	(.L_3 - .L_2)
	.align		4
.L_2:
        /*0010*/ 	.word	index@(_Z23mask_edge_hysteresis_2dILi16ELi16EEvPKhS1_Phiiiii)
        /*0014*/ 	.word	0x00000000


	//----- nvinfo : EIATTR_REGCOUNT
	.align		4
.L_3:
        /*0018*/ 	.byte	0x04, 0x2f
        /*001a*/ 	.short	(.L_5 - .L_4)
	.align		4
.L_4:
        /*001c*/ 	.word	index@(_Z23mask_edge_hysteresis_2dILi32ELi8EEvPKhS1_Phiiiii)
        /*0020*/ 	.word	0x0000000c


	//----- nvinfo : EIATTR_FRAME_SIZE
	.align		4
.L_5:
        /*0024*/ 	.byte	0x04, 0x11
        /*0026*/ 	.short	(.L_7 - .L_6)
	.align		4
.L_6:
        /*0028*/ 	.word	index@(_Z23mask_edge_hysteresis_2dILi32ELi8EEvPKhS1_Phiiiii)
        /*002c*/ 	.word	0x00000000


	//----- nvinfo : EIATTR_REGCOUNT
	.align		4
.L_7:
        /*0030*/ 	.byte	0x04, 0x2f
        /*0032*/ 	.short	(.L_9 - .L_8)
	.align		4
.L_8:
        /*0034*/ 	.word	index@(_Z23mask_edge_hysteresis_1dILi256EEvPKhS1_Phiiiii)
        /*0038*/ 	.word	0x0000000a


	//----- nvinfo : EIATTR_FRAME_SIZE
	.align		4
.L_9:
        /*003c*/ 	.byte	0x04, 0x11
        /*003e*/ 	.short	(.L_11 - .L_10)
	.align		4
.L_10:
        /*0040*/ 	.word	index@(_Z23mask_edge_hysteresis_1dILi256EEvPKhS1_Phiiiii)
        /*0044*/ 	.word	0x00000000


	//----- nvinfo : EIATTR_REGCOUNT
	.align		4
.L_11:
        /*0048*/ 	.byte	0x04, 0x2f
        /*004a*/ 	.short	(.L_13 - .L_12)
	.align		4
.L_12:
        /*004c*/ 	.word	index@(_Z23mask_edge_hysteresis_1dILi512EEvPKhS1_Phiiiii)
        /*0050*/ 	.word	0x0000000a


	//----- nvinfo : EIATTR_FRAME_SIZE
	.align		4
.L_13:
        /*0054*/ 	.byte	0x04, 0x11
        /*0056*/ 	.short	(.L_15 - .L_14)
	.align		4
.L_14:
        /*0058*/ 	.word	index@(_Z23mask_edge_hysteresis_1dILi512EEvPKhS1_Phiiiii)
        /*005c*/ 	.word	0x00000000


	//----- nvinfo : EIATTR_REGCOUNT
	.align		4
.L_15:
        /*0060*/ 	.byte	0x04, 0x2f
        /*0062*/ 	.short	(.L_17 - .L_16)
	.align		4
.L_16:
        /*0064*/ 	.word	index@(_Z24mask_edge_hysteresis_roiILi256EEvPKhS1_PhPKiiii)
        /*0068*/ 	.word	0x0000000b


	//----- nvinfo : EIATTR_FRAME_SIZE
	.align		4
.L_17:
        /*006c*/ 	.byte	0x04, 0x11
        /*006e*/ 	.short	(.L_19 - .L_18)
	.align		4
.L_18:
        /*0070*/ 	.word	index@(_Z24mask_edge_hysteresis_roiILi256EEvPKhS1_PhPKiiii)
        /*0074*/ 	.word	0x00000000


	//----- nvinfo : EIATTR_REGCOUNT
	.align		4
.L_19:
        /*0078*/ 	.byte	0x04, 0x2f
        /*007a*/ 	.short	(.L_21 - .L_20)
	.align		4
.L_20:
        /*007c*/ 	.word	index@(_Z24mask_edge_hysteresis_roiILi512EEvPKhS1_PhPKiiii)
        /*0080*/ 	.word	0x0000000b


	//----- nvinfo : EIATTR_FRAME_SIZE
	.align		4
.L_21:
        /*0084*/ 	.byte	0x04, 0x11
        /*0086*/ 	.short	(.L_23 - .L_22)
	.align		4
.L_22:
        /*0088*/ 	.word	index@(_Z24mask_edge_hysteresis_roiILi512EEvPKhS1_PhPKiiii)
        /*008c*/ 	.word	0x00000000


	//----- nvinfo : EIATTR_REGCOUNT
	.align		4
.L_23:
        /*0090*/ 	.byte	0x04, 0x2f
        /*0092*/ 	.short	(.L_25 - .L_24)
	.align		4
.L_24:
        /*0094*/ 	.word	index@(_Z18identify_seam_ringILi256EEvPKhPiS2_iiiii)
        /*0098*/ 	.word	0x0000000e


	//----- nvinfo : EIATTR_FRAME_SIZE
	.align		4
.L_25:
        /*009c*/ 	.byte	0x04, 0x11
        /*009e*/ 	.short	(.L_27 - .L_26)
	.align		4
.L_26:
        /*00a0*/ 	.word	index@(_Z18identify_seam_ringILi256EEvPKhPiS2_iiiii)
        /*00a4*/ 	.word	0x00000000


	//----- nvinfo : EIATTR_REGCOUNT
	.align		4
.L_27:
        /*00a8*/ 	.byte	0x04, 0x2f
        /*00aa*/ 	.short	(.L_29 - .L_28)
	.align		4
.L_28:
        /*00ac*/ 	.word	index@(_Z18identify_seam_ringILi512EEvPKhPiS2_iiiii)
        /*00b0*/ 	.word	0x0000000e


	//----- nvinfo : EIATTR_FRAME_SIZE
	.align		4
.L_29:
        /*00b4*/ 	.byte	0x04, 0x11
        /*00b6*/ 	.short	(.L_31 - .L_30)
	.align		4
.L_30:
        /*00b8*/ 	.word	index@(_Z18identify_seam_ringILi512EEvPKhPiS2_iiiii)
        /*00bc*/ 	.word	0x00000000


	//----- nvinfo : EIATTR_MIN_STACK_SIZE
	.align		4
.L_31:
        /*00c0*/ 	.byte	0x04, 0x12
        /*00c2*/ 	.short	(.L_33 - .L_32)
	.align		4
.L_32:
        /*00c4*/ 	.word	index@(_Z18identify_seam_ringILi512EEvPKhPiS2_iiiii)
        /*00c8*/ 	.word	0x00000000


	//----- nvinfo : EIATTR_MIN_STACK_SIZE
	.align		4
.L_33:
        /*00cc*/ 	.byte	0x04, 0x12
        /*00ce*/ 	.short	(.L_35 - .L_34)
	.align		4
.L_34:
        /*00d0*/ 	.word	index@(_Z18identify_seam_ringILi256EEvPKhPiS2_iiiii)
        /*00d4*/ 	.word	0x00000000


	//----- nvinfo : EIATTR_MIN_STACK_SIZE
	.align		4
.L_35:
        /*00d8*/ 	.byte	0x04, 0x12
        /*00da*/ 	.short	(.L_37 - .L_36)
	.align		4
.L_36:
        /*00dc*/ 	.word	index@(_Z24mask_edge_hysteresis_roiILi512EEvPKhS1_PhPKiiii)
        /*00e0*/ 	.word	0x00000000


	//----- nvinfo : EIATTR_MIN_STACK_SIZE
	.align		4
.L_37:
        /*00e4*/ 	.byte	0x04, 0x12
        /*00e6*/ 	.short	(.L_39 - .L_38)
	.align		4
.L_38:
        /*00e8*/ 	.word	index@(_Z24mask_edge_hysteresis_roiILi256EEvPKhS1_PhPKiiii)
        /*00ec*/ 	.word	0x00000000


	//----- nvinfo : EIATTR_MIN_STACK_SIZE
	.align		4
.L_39:
        /*00f0*/ 	.byte	0x04, 0x12
        /*00f2*/ 	.short	(.L_41 - .L_40)
	.align		4
.L_40:
        /*00f4*/ 	.word	index@(_Z23mask_edge_hysteresis_1dILi512EEvPKhS1_Phiiiii)
        /*00f8*/ 	.word	0x00000000


	//----- nvinfo : EIATTR_MIN_STACK_SIZE
	.align		4
.L_41:
        /*00fc*/ 	.byte	0x04, 0x12
        /*00fe*/ 	.short	(.L_43 - .L_42)
	.align		4
.L_42:
        /*0100*/ 	.word	index@(_Z23mask_edge_hysteresis_1dILi256EEvPKhS1_Phiiiii)
        /*0104*/ 	.word	0x00000000


	//----- nvinfo : EIATTR_MIN_STACK_SIZE
	.align		4
.L_43:
        /*0108*/ 	.byte	0x04, 0x12
        /*010a*/ 	.short	(.L_45 - .L_44)
	.align		4
.L_44:
        /*010c*/ 	.word	index@(_Z23mask_edge_hysteresis_2dILi32ELi8EEvPKhS1_Phiiiii)
        /*0110*/ 	.word	0x00000000


	//----- nvinfo : EIATTR_MIN_STACK_SIZE
	.align		4
.L_45:
        /*0114*/ 	.byte	0x04, 0x12
        /*0116*/ 	.short	(.L_47 - .L_46)
	.align		4
.L_46:
        /*0118*/ 	.word	index@(_Z23mask_edge_hysteresis_2dILi16ELi16EEvPKhS1_Phiiiii)
        /*011c*/ 	.word	0x00000000
.L_47:


//--------------------- .nv.compat                --------------------------
	.section	.nv.compat,"",@"SHT_CUDA_COMPAT_INFO"
	.align	4
        /*0000*/ 	.byte	0x02, 0x09, 0x00, 0x00, 0x02, 0x02, 0x01, 0x00, 0x02, 0x05, 0x05, 0x00, 0x03, 0x07, 0x01, 0x01
        /*0010*/ 	.byte	0x02, 0x03, 0x00, 0x00, 0x02, 0x06, 0x01, 0x00, 0x04, 0x0b, 0x08, 0x00, 0x09, 0x00, 0x00, 0x00
        /*0020*/ 	.byte	0x00, 0x00, 0x00, 0x00


//--------------------- .nv.info._Z18identify_seam_ringILi512EEvPKhPiS2_iiiii --------------------------
	.section	.nv.info._Z18identify_seam_ringILi512EEvPKhPiS2_iiiii,"",@"SHT_CUDA_INFO"
	.sectionflags	@""
	.align	4


	//----- nvinfo : EIATTR_CUDA_API_VERSION
	.align		4
        /*0000*/ 	.byte	0x04, 0x37
        /*0002*/ 	.short	(.L_49 - .L_48)
.L_48:
        /*0004*/ 	.word	0x00000082


	//----- nvinfo : EIATTR_KPARAM_INFO
	.align		4
.L_49:
        /*0008*/ 	.byte	0x04, 0x17
        /*000a*/ 	.short	(.L_51 - .L_50)
.L_50:
        /*000c*/ 	.word	0x00000000
        /*0010*/ 	.short	0x0007
        /*0012*/ 	.short	0x0028
        /*0014*/ 	.byte	0x00, 0xf0, 0x11, 0x00


	//----- nvinfo : EIATTR_KPARAM_INFO
	.align		4
.L_51:
        /*0018*/ 	.byte	0x04, 0x17
        /*001a*/ 	.short	(.L_53 - .L_52)
.L_52:
        /*001c*/ 	.word	0x00000000
        /*0020*/ 	.short	0x0006
        /*0022*/ 	.short	0x0024
        /*0024*/ 	.byte	0x00, 0xf0, 0x11, 0x00


	//----- nvinfo : EIATTR_KPARAM_INFO
	.align		4
.L_53:
        /*0028*/ 	.byte	0x04, 0x17
        /*002a*/ 	.short	(.L_55 - .L_54)
.L_54:
        /*002c*/ 	.word	0x00000000
        /*0030*/ 	.short	0x0005
        /*0032*/ 	.short	0x0020
        /*0034*/ 	.byte	0x00, 0xf0, 0x11, 0x00


	//----- nvinfo : EIATTR_KPARAM_INFO
	.align		4
.L_55:
        /*0038*/ 	.byte	0x04, 0x17
        /*003a*/ 	.short	(.L_57 - .L_56)
.L_56:
        /*003c*/ 	.word	0x00000000
        /*0040*/ 	.short	0x0004
        /*0042*/ 	.short	0x001c
        /*0044*/ 	.byte	0x00, 0xf0, 0x11, 0x00


	//----- nvinfo : EIATTR_KPARAM_INFO
	.align		4
.L_57:
        /*0048*/ 	.byte	0x04, 0x17
        /*004a*/ 	.short	(.L_59 - .L_58)
.L_58:
        /*004c*/ 	.word	0x00000000
        /*0050*/ 	.short	0x0003
        /*0052*/ 	.short	0x0018
        /*0054*/ 	.byte	0x00, 0xf0, 0x11, 0x00


	//----- nvinfo : EIATTR_KPARAM_INFO
	.align		4
.L_59:
        /*0058*/ 	.byte	0x04, 0x17
        /*005a*/ 	.short	(.L_61 - .L_60)
.L_60:
        /*005c*/ 	.word	0x00000000
        /*0060*/ 	.short	0x0002
        /*0062*/ 	.short	0x0010
        /*0064*/ 	.byte	0x00, 0xf5, 0x21, 0x00


	//----- nvinfo : EIATTR_KPARAM_INFO
	.align		4
.L_61:
        /*0068*/ 	.byte	0x04, 0x17
        /*006a*/ 	.short	(.L_63 - .L_62)
.L_62:
        /*006c*/ 	.word	0x00000000
        /*0070*/ 	.short	0x0001
        /*0072*/ 	.short	0x0008
        /*0074*/ 	.byte	0x00, 0xf5, 0x21, 0x00


	//----- nvinfo : EIATTR_KPARAM_INFO
	.align		4
.L_63:
        /*0078*/ 	.byte	0x04, 0x17
        /*007a*/ 	.short	(.L_65 - .L_64)
.L_64:
        /*007c*/ 	.word	0x00000000
        /*0080*/ 	.short	0x0000
        /*0082*/ 	.short	0x0000
        /*0084*/ 	.byte	0x00, 0xf5, 0x21, 0x00


	//----- nvinfo : EIATTR_SPARSE_MMA_MASK
	.align		4
.L_65:
        /*0088*/ 	.byte	0x03, 0x50
        /*008a*/ 	.short	0x0000


	//----- nvinfo : EIATTR_MAXREG_COUNT
	.align		4
        /*008c*/ 	.byte	0x03, 0x1b
        /*008e*/ 	.short	0x0080


	//----- nvinfo : EIATTR_MERCURY_ISA_VERSION
	.align		4
        /*0090*/ 	.byte	0x03, 0x5f
        /*0092*/ 	.short	0x0101


	//----- nvinfo : EIATTR_INT_WARP_WIDE_INSTR_OFFSETS
	.align		4
        /*0094*/ 	.byte	0x04, 0x31
        /*0096*/ 	.short	(.L_67 - .L_66)


	//   ....[0]....
.L_66:
        /*0098*/ 	.word	0x00000150


	//   ....[1]....
        /*009c*/ 	.word	0x000001f0


	//----- nvinfo : EIATTR_VRC_CTA_INIT_COUNT
	.align		4
.L_67:
        /*00a0*/ 	.byte	0x02, 0x4a
	.zero		1
	.zero		1


	//----- nvinfo : EIATTR_EXIT_INSTR_OFFSETS
	.align		4
        /*00a4*/ 	.byte	0x04, 0x1c
        /*00a6*/ 	.short	(.L_69 - .L_68)


	//   ....[0]....
.L_68:
        /*00a8*/ 	.word	0x00000090


	//   ....[1]....
        /*00ac*/ 	.word	0x00000130


	//   ....[2]....
        /*00b0*/ 	.word	0x00000230


	//----- nvinfo : EIATTR_MAX_THREADS
	.align		4
.L_69:
        /*00b4*/ 	.byte	0x04, 0x05
        /*00b6*/ 	.short	(.L_71 - .L_70)
.L_70:
        /*00b8*/ 	.word	0x00000200
        /*00bc*/ 	.word	0x00000001
        /*00c0*/ 	.word	0x00000001


	//----- nvinfo : EIATTR_CBANK_PARAM_SIZE
	.align		4
.L_71:
        /*00c4*/ 	.byte	0x03, 0x19
        /*00c6*/ 	.short	0x002c


	//----- nvinfo : EIATTR_PARAM_CBANK
	.align		4
        /*00c8*/ 	.byte	0x04, 0x0a
        /*00ca*/ 	.short	(.L_73 - .L_72)
	.align		4
.L_72:
        /*00cc*/ 	.word	index@(.nv.constant0._Z18identify_seam_ringILi512EEvPKhPiS2_iiiii)
        /*00d0*/ 	.short	0x0380
        /*00d2*/ 	.short	0x002c


	//----- nvinfo : EIATTR_SW_WAR
	.align		4
.L_73:
        /*00d4*/ 	.byte	0x04, 0x36
        /*00d6*/ 	.short	(.L_75 - .L_74)
.L_74:
        /*00d8*/ 	.word	0x00000008
.L_75:


//--------------------- .nv.info._Z18identify_seam_ringILi256EEvPKhPiS2_iiiii --------------------------
	.section	.nv.info._Z18identify_seam_ringILi256EEvPKhPiS2_iiiii,"",@"SHT_CUDA_INFO"
	.sectionflags	@""
	.align	4


	//----- nvinfo : EIATTR_CUDA_API_VERSION
	.align		4
        /*0000*/ 	.byte	0x04, 0x37
        /*0002*/ 	.short	(.L_77 - .L_76)
.L_76:
        /*0004*/ 	.word	0x00000082


	//----- nvinfo : EIATTR_KPARAM_INFO
	.align		4
.L_77:
        /*0008*/ 	.byte	0x04, 0x17
        /*000a*/ 	.short	(.L_79 - .L_78)
.L_78:
        /*000c*/ 	.word	0x00000000
        /*0010*/ 	.short	0x0007
        /*0012*/ 	.short	0x0028
        /*0014*/ 	.byte	0x00, 0xf0, 0x11, 0x00


	//----- nvinfo : EIATTR_KPARAM_INFO
	.align		4
.L_79:
        /*0018*/ 	.byte	0x04, 0x17
        /*001a*/ 	.short	(.L_81 - .L_80)
.L_80:
        /*001c*/ 	.word	0x00000000
        /*0020*/ 	.short	0x0006
        /*0022*/ 	.short	0x0024
        /*0024*/ 	.byte	0x00, 0xf0, 0x11, 0x00


	//----- nvinfo : EIATTR_KPARAM_INFO
	.align		4
.L_81:
        /*0028*/ 	.byte	0x04, 0x17
        /*002a*/ 	.short	(.L_83 - .L_82)
.L_82:
        /*002c*/ 	.word	0x00000000
        /*0030*/ 	.short	0x0005
        /*0032*/ 	.short	0x0020
        /*0034*/ 	.byte	0x00, 0xf0, 0x11, 0x00


	//----- nvinfo : EIATTR_KPARAM_INFO
	.align		4
.L_83:
        /*0038*/ 	.byte	0x04, 0x17
        /*003a*/ 	.short	(.L_85 - .L_84)
.L_84:
        /*003c*/ 	.word	0x00000000
        /*0040*/ 	.short	0x0004
        /*0042*/ 	.short	0x001c
        /*0044*/ 	.byte	0x00, 0xf0, 0x11, 0x00


	//----- nvinfo : EIATTR_KPARAM_INFO
	.align		4
.L_85:
        /*0048*/ 	.byte	0x04, 0x17
        /*004a*/ 	.short	(.L_87 - .L_86)
.L_86:
        /*004c*/ 	.word	0x00000000
        /*0050*/ 	.short	0x0003
        /*0052*/ 	.short	0x0018
        /*0054*/ 	.byte	0x00, 0xf0, 0x11, 0x00


	//----- nvinfo : EIATTR_KPARAM_INFO
	.align		4
.L_87:
        /*0058*/ 	.byte	0x04, 0x17
        /*005a*/ 	.short	(.L_89 - .L_88)
.L_88:
        /*005c*/ 	.word	0x00000000
        /*0060*/ 	.short	0x0002
        /*0062*/ 	.short	0x0010
        /*0064*/ 	.byte	0x00, 0xf5, 0x21, 0x00


	//----- nvinfo : EIATTR_KPARAM_INFO
	.align		4
.L_89:
        /*0068*/ 	.byte	0x04, 0x17
        /*006a*/ 	.short	(.L_91 - .L_90)
.L_90:
        /*006c*/ 	.word	0x00000000
        /*0070*/ 	.short	0x0001
        /*0072*/ 	.short	0x0008
        /*0074*/ 	.byte	0x00, 0xf5, 0x21, 0x00


	//----- nvinfo : EIATTR_KPARAM_INFO
	.align		4
.L_91:
        /*0078*/ 	.byte	0x04, 0x17
        /*007a*/ 	.short	(.L_93 - .L_92)
.L_92:
        /*007c*/ 	.word	0x00000000
        /*0080*/ 	.short	0x0000
        /*0082*/ 	.short	0x0000
        /*0084*/ 	.byte	0x00, 0xf5, 0x21, 0x00


	//----- nvinfo : EIATTR_SPARSE_MMA_MASK
	.align		4
.L_93:
        /*0088*/ 	.byte	0x03, 0x50
        /*008a*/ 	.short	0x0000


	//----- nvinfo : EIATTR_MAXREG_COUNT
	.align		4
        /*008c*/ 	.byte	0x03, 0x1b
        /*008e*/ 	.short	0x00ff


	//----- nvinfo : EIATTR_MERCURY_ISA_VERSION
	.align		4
        /*0090*/ 	.byte	0x03, 0x5f
        /*0092*/ 	.short	0x0101


	//----- nvinfo : EIATTR_INT_WARP_WIDE_INSTR_OFFSETS
	.align		4
        /*0094*/ 	.byte	0x04, 0x31
        /*0096*/ 	.short	(.L_95 - .L_94)


	//   ....[0]....
.L_94:
        /*0098*/ 	.word	0x00000150


	//   ....[1]....
        /*009c*/ 	.word	0x000001f0


	//----- nvinfo : EIATTR_VRC_CTA_INIT_COUNT
	.align		4
.L_95:
        /*00a0*/ 	.byte	0x02, 0x4a
	.zero		1
	.zero		1


	//----- nvinfo : EIATTR_EXIT_INSTR_OFFSETS
	.align		4
        /*00a4*/ 	.byte	0x04, 0x1c
        /*00a6*/ 	.short	(.L_97 - .L_96)


	//   ....[0]....
.L_96:
        /*00a8*/ 	.word	0x00000090


	//   ....[1]....
        /*00ac*/ 	.word	0x00000130


	//   ....[2]....
        /*00b0*/ 	.word	0x00000230


	//----- nvinfo : EIATTR_MAX_THREADS
	.align		4
.L_97:
        /*00b4*/ 	.byte	0x04, 0x05
        /*00b6*/ 	.short	(.L_99 - .L_98)
.L_98:
        /*00b8*/ 	.word	0x00000100
        /*00bc*/ 	.word	0x00000001
        /*00c0*/ 	.word	0x00000001


	//----- nvinfo : EIATTR_CBANK_PARAM_SIZE
	.align		4
.L_99:
        /*00c4*/ 	.byte	0x03, 0x19
        /*00c6*/ 	.short	0x002c


	//----- nvinfo : EIATTR_PARAM_CBANK
	.align		4
        /*00c8*/ 	.byte	0x04, 0x0a
        /*00ca*/ 	.short	(.L_101 - .L_100)
	.align		4
.L_100:
        /*00cc*/ 	.word	index@(.nv.constant0._Z18identify_seam_ringILi256EEvPKhPiS2_iiiii)
        /*00d0*/ 	.short	0x0380
        /*00d2*/ 	.short	0x002c


	//----- nvinfo : EIATTR_SW_WAR
	.align		4
.L_101:
        /*00d4*/ 	.byte	0x04, 0x36
        /*00d6*/ 	.short	(.L_103 - .L_102)
.L_102:
        /*00d8*/ 	.word	0x00000008
.L_103:


//--------------------- .nv.info._Z24mask_edge_hysteresis_roiILi512EEvPKhS1_PhPKiiii --------------------------
	.section	.nv.info._Z24mask_edge_hysteresis_roiILi512EEvPKhS1_PhPKiiii,"",@"SHT_CUDA_INFO"
	.sectionflags	@""
	.align	4


	//----- nvinfo : EIATTR_CUDA_API_VERSION
	.align		4
        /*0000*/ 	.byte	0x04, 0x37
        /*0002*/ 	.short	(.L_105 - .L_104)
.L_104:
        /*0004*/ 	.word	0x00000082


	//----- nvinfo : EIATTR_KPARAM_INFO
	.align		4
.L_105:
        /*0008*/ 	.byte	0x04, 0x17
        /*000a*/ 	.short	(.L_107 - .L_106)
.L_106:
        /*000c*/ 	.word	0x00000000
        /*0010*/ 	.short	0x0006
        /*0012*/ 	.short	0x0028
        /*0014*/ 	.byte	0x00, 0xf0, 0x11, 0x00


	//----- nvinfo : EIATTR_KPARAM_INFO
	.align		4
.L_107:
        /*0018*/ 	.byte	0x04, 0x17
        /*001a*/ 	.short	(.L_109 - .L_108)
.L_108:
        /*001c*/ 	.word	0x00000000
        /*0020*/ 	.short	0x0005
        /*0022*/ 	.short	0x0024
        /*0024*/ 	.byte	0x00, 0xf0, 0x11, 0x00


	//----- nvinfo : EIATTR_KPARAM_INFO
	.align		4
.L_109:
        /*0028*/ 	.byte	0x04, 0x17
        /*002a*/ 	.short	(.L_111 - .L_110)
.L_110:
        /*002c*/ 	.word	0x00000000
        /*0030*/ 	.short	0x0004
        /*0032*/ 	.short	0x0020
        /*0034*/ 	.byte	0x00, 0xf0, 0x11, 0x00


	//----- nvinfo : EIATTR_KPARAM_INFO
	.align		4
.L_111:
        /*0038*/ 	.byte	0x04, 0x17
        /*003a*/ 	.short	(.L_113 - .L_112)
.L_112:
        /*003c*/ 	.word	0x00000000
        /*0040*/ 	.short	0x0003
        /*0042*/ 	.short	0x0018
        /*0044*/ 	.byte	0x00, 0xf5, 0x21, 0x00


	//----- nvinfo : EIATTR_KPARAM_INFO
	.align		4
.L_113:
        /*0048*/ 	.byte	0x04, 0x17
        /*004a*/ 	.short	(.L_115 - .L_114)
.L_114:
        /*004c*/ 	.word	0x00000000
        /*0050*/ 	.short	0x0002
        /*0052*/ 	.short	0x0010
        /*0054*/ 	.byte	0x00, 0xf5, 0x21, 0x00


	//----- nvinfo : EIATTR_KPARAM_INFO
	.align		4
.L_115:
        /*0058*/ 	.byte	0x04, 0x17
        /*005a*/ 	.short	(.L_117 - .L_116)
.L_116:
        /*005c*/ 	.word	0x00000000
        /*0060*/ 	.short	0x0001
        /*0062*/ 	.short	0x0008
        /*0064*/ 	.byte	0x00, 0xf5, 0x21, 0x00


	//----- nvinfo : EIATTR_KPARAM_INFO
	.align		4
.L_117:
        /*0068*/ 	.byte	0x04, 0x17
        /*006a*/ 	.short	(.L_119 - .L_118)
.L_118:
        /*006c*/ 	.word	0x00000000
        /*0070*/ 	.short	0x0000
        /*0072*/ 	.short	0x0000
        /*0074*/ 	.byte	0x00, 0xf5, 0x21, 0x00


	//----- nvinfo : EIATTR_SPARSE_MMA_MASK
	.align		4
.L_119:
        /*0078*/ 	.byte	0x03, 0x50
        /*007a*/ 	.short	0x0000


	//----- nvinfo : EIATTR_MAXREG_COUNT
	.align		4
        /*007c*/ 	.byte	0x03, 0x1b
        /*007e*/ 	.short	0x0080


	//----- nvinfo : EIATTR_MERCURY_ISA_VERSION
	.align		4
        /*0080*/ 	.byte	0x03, 0x5f
        /*0082*/ 	.short	0x0101


	//----- nvinfo : EIATTR_VRC_CTA_INIT_COUNT
	.align		4
        /*0084*/ 	.byte	0x02, 0x4a
	.zero		1
	.zero		1


	//----- nvinfo : EIATTR_EXIT_INSTR_OFFSETS
	.align		4
        /*0088*/ 	.byte	0x04, 0x1c
        /*008a*/ 	.short	(.L_121 - .L_120)


	//   ....[0]....
.L_120:
        /*008c*/ 	.word	0x00000070


	//   ....[1]....
        /*0090*/ 	.word	0x000001f0


	//----- nvinfo : EIATTR_MAX_THREADS
	.align		4
.L_121:
        /*0094*/ 	.byte	0x04, 0x05
        /*0096*/ 	.short	(.L_123 - .L_122)
.L_122:
        /*0098*/ 	.word	0x00000200
        /*009c*/ 	.word	0x00000001
        /*00a0*/ 	.word	0x00000001


	//----- nvinfo : EIATTR_CBANK_PARAM_SIZE
	.align		4
.L_123:
        /*00a4*/ 	.byte	0x03, 0x19
        /*00a6*/ 	.short	0x002c


	//----- nvinfo : EIATTR_PARAM_CBANK
	.align		4
        /*00a8*/ 	.byte	0x04, 0x0a
        /*00aa*/ 	.short	(.L_125 - .L_124)
	.align		4
.L_124:
        /*00ac*/ 	.word	index@(.nv.constant0._Z24mask_edge_hysteresis_roiILi512EEvPKhS1_PhPKiiii)
        /*00b0*/ 	.short	0x0380
        /*00b2*/ 	.short	0x002c


	//----- nvinfo : EIATTR_SW_WAR
	.align		4
.L_125:
        /*00b4*/ 	.byte	0x04, 0x36
        /*00b6*/ 	.short	(.L_127 - .L_126)
.L_126:
        /*00b8*/ 	.word	0x00000008
.L_127:


//--------------------- .nv.info._Z24mask_edge_hysteresis_roiILi256EEvPKhS1_PhPKiiii --------------------------
	.section	.nv.info._Z24mask_edge_hysteresis_roiILi256EEvPKhS1_PhPKiiii,"",@"SHT_CUDA_INFO"
	.sectionflags	@""
	.align	4


	//----- nvinfo : EIATTR_CUDA_API_VERSION
	.align		4
        /*0000*/ 	.byte	0x04, 0x37
        /*0002*/ 	.short	(.L_129 - .L_128)
.L_128:
        /*0004*/ 	.word	0x00000082


	//----- nvinfo : EIATTR_KPARAM_INFO
	.align		4
.L_129:
        /*0008*/ 	.byte	0x04, 0x17
        /*000a*/ 	.short	(.L_131 - .L_130)
.L_130:
        /*000c*/ 	.word	0x00000000
        /*0010*/ 	.short	0x0006
        /*0012*/ 	.short	0x0028
        /*0014*/ 	.byte	0x00, 0xf0, 0x11, 0x00


	//----- nvinfo : EIATTR_KPARAM_INFO
	.align		4
.L_131:
        /*0018*/ 	.byte	0x04, 0x17
        /*001a*/ 	.short	(.L_133 - .L_132)
.L_132:
        /*001c*/ 	.word	0x00000000
        /*0020*/ 	.short	0x0005
        /*0022*/ 	.short	0x0024
        /*0024*/ 	.byte	0x00, 0xf0, 0x11, 0x00


	//----- nvinfo : EIATTR_KPARAM_INFO
	.align		4
.L_133:
        /*0028*/ 	.byte	0x04, 0x17
        /*002a*/ 	.short	(.L_135 - .L_134)
.L_134:
        /*002c*/ 	.word	0x00000000
        /*0030*/ 	.short	0x0004
        /*0032*/ 	.short	0x0020
        /*0034*/ 	.byte	0x00, 0xf0, 0x11, 0x00


	//----- nvinfo : EIATTR_KPARAM_INFO
	.align		4
.L_135:
        /*0038*/ 	.byte	0x04, 0x17
        /*003a*/ 	.short	(.L_137 - .L_136)
.L_136:
        /*003c*/ 	.word	0x00000000
        /*0040*/ 	.short	0x0003
        /*0042*/ 	.short	0x0018
        /*0044*/ 	.byte	0x00, 0xf5, 0x21, 0x00


	//----- nvinfo : EIATTR_KPARAM_INFO
	.align		4
.L_137:
        /*0048*/ 	.byte	0x04, 0x17
        /*004a*/ 	.short	(.L_139 - .L_138)
.L_138:
        /*004c*/ 	.word	0x00000000
        /*0050*/ 	.short	0x0002
        /*0052*/ 	.short	0x0010
        /*0054*/ 	.byte	0x00, 0xf5, 0x21, 0x00


	//----- nvinfo : EIATTR_KPARAM_INFO
	.align		4
.L_139:
        /*0058*/ 	.byte	0x04, 0x17
        /*005a*/ 	.short	(.L_141 - .L_140)
.L_140:
        /*005c*/ 	.word	0x00000000
        /*0060*/ 	.short	0x0001
        /*0062*/ 	.short	0x0008
        /*0064*/ 	.byte	0x00, 0xf5, 0x21, 0x00


	//----- nvinfo : EIATTR_KPARAM_INFO
	.align		4
.L_141:
        /*0068*/ 	.byte	0x04, 0x17
        /*006a*/ 	.short	(.L_143 - .L_142)
.L_142:
        /*006c*/ 	.word	0x00000000
        /*0070*/ 	.short	0x0000
        /*0072*/ 	.short	0x0000
        /*0074*/ 	.byte	0x00, 0xf5, 0x21, 0x00


	//----- nvinfo : EIATTR_SPARSE_MMA_MASK
	.align		4
.L_143:
        /*0078*/ 	.byte	0x03, 0x50
        /*007a*/ 	.short	0x0000


	//----- nvinfo : EIATTR_MAXREG_COUNT
	.align		4
        /*007c*/ 	.byte	0x03, 0x1b
        /*007e*/ 	.short	0x00ff


	//----- nvinfo : EIATTR_MERCURY_ISA_VERSION
	.align		4
        /*0080*/ 	.byte	0x03, 0x5f
        /*0082*/ 	.short	0x0101


	//----- nvinfo : EIATTR_VRC_CTA_INIT_COUNT
	.align		4
        /*0084*/ 	.byte	0x02, 0x4a
	.zero		1
	.zero		1


	//----- nvinfo : EIATTR_EXIT_INSTR_OFFSETS
	.align		4
        /*0088*/ 	.byte	0x04, 0x1c
        /*008a*/ 	.short	(.L_145 - .L_144)


	//   ....[0]....
.L_144:
        /*008c*/ 	.word	0x00000070


	//   ....[1]....
        /*0090*/ 	.word	0x000001f0


	//----- nvinfo : EIATTR_MAX_THREADS
	.align		4
.L_145:
        /*0094*/ 	.byte	0x04, 0x05
        /*0096*/ 	.short	(.L_147 - .L_146)
.L_146:
        /*0098*/ 	.word	0x00000100
        /*009c*/ 	.word	0x00000001
        /*00a0*/ 	.word	0x00000001


	//----- nvinfo : EIATTR_CBANK_PARAM_SIZE
	.align		4
.L_147:
        /*00a4*/ 	.byte	0x03, 0x19
        /*00a6*/ 	.short	0x002c


	//----- nvinfo : EIATTR_PARAM_CBANK
	.align		4
        /*00a8*/ 	.byte	0x04, 0x0a
        /*00aa*/ 	.short	(.L_149 - .L_148)
	.align		4
.L_148:
        /*00ac*/ 	.word	index@(.nv.constant0._Z24mask_edge_hysteresis_roiILi256EEvPKhS1_PhPKiiii)
        /*00b0*/ 	.short	0x0380
        /*00b2*/ 	.short	0x002c


	//----- nvinfo : EIATTR_SW_WAR
	.align		4
.L_149:
        /*00b4*/ 	.byte	0x04, 0x36
        /*00b6*/ 	.short	(.L_151 - .L_150)
.L_150:
        /*00b8*/ 	.word	0x00000008
.L_151:


//--------------------- .nv.info._Z23mask_edge_hysteresis_1dILi512EEvPKhS1_Phiiiii --------------------------
	.section	.nv.info._Z23mask_edge_hysteresis_1dILi512EEvPKhS1_Phiiiii,"",@"SHT_CUDA_INFO"
	.sectionflags	@""
	.align	4


	//----- nvinfo : EIATTR_CUDA_API_VERSION
	.align		4
        /*0000*/ 	.byte	0x04, 0x37
        /*0002*/ 	.short	(.L_153 - .L_152)
.L_152:
        /*0004*/ 	.word	0x00000082


	//----- nvinfo : EIATTR_KPARAM_INFO
	.align		4
.L_153:
        /*0008*/ 	.byte	0x04, 0x17
        /*000a*/ 	.short	(.L_155 - .L_154)
.L_154:
        /*000c*/ 	.word	0x00000000
        /*0010*/ 	.short	0x0007
        /*0012*/ 	.short	0x0028
        /*0014*/ 	.byte	0x00, 0xf0, 0x11, 0x00


	//----- nvinfo : EIATTR_KPARAM_INFO
	.align		4
.L_155:
        /*0018*/ 	.byte	0x04, 0x17
        /*001a*/ 	.short	(.L_157 - .L_156)
.L_156:
        /*001c*/ 	.word	0x00000000
        /*0020*/ 	.short	0x0006
        /*0022*/ 	.short	0x0024
        /*0024*/ 	.byte	0x00, 0xf0, 0x11, 0x00


	//----- nvinfo : EIATTR_KPARAM_INFO
	.align		4
.L_157:
        /*0028*/ 	.byte	0x04, 0x17
        /*002a*/ 	.short	(.L_159 - .L_158)
.L_158:
        /*002c*/ 	.word	0x00000000
        /*0030*/ 	.short	0x0005
        /*0032*/ 	.short	0x0020
        /*0034*/ 	.byte	0x00, 0xf0, 0x11, 0x00


	//----- nvinfo : EIATTR_KPARAM_INFO
	.align		4
.L_159:
        /*0038*/ 	.byte	0x04, 0x17
        /*003a*/ 	.short	(.L_161 - .L_160)
.L_160:
        /*003c*/ 	.word	0x00000000
        /*0040*/ 	.short	0x0004
        /*0042*/ 	.short	0x001c
        /*0044*/ 	.byte	0x00, 0xf0, 0x11, 0x00


	//----- nvinfo : EIATTR_KPARAM_INFO
	.align		4
.L_161:
        /*0048*/ 	.byte	0x04, 0x17
        /*004a*/ 	.short	(.L_163 - .L_162)
.L_162:
        /*004c*/ 	.word	0x00000000
        /*0050*/ 	.short	0x0003
        /*0052*/ 	.short	0x0018
        /*0054*/ 	.byte	0x00, 0xf0, 0x11, 0x00


	//----- nvinfo : EIATTR_KPARAM_INFO
	.align		4
.L_163:
        /*0058*/ 	.byte	0x04, 0x17
        /*005a*/ 	.short	(.L_165 - .L_164)
.L_164:
        /*005c*/ 	.word	0x00000000
        /*0060*/ 	.short	0x0002
        /*0062*/ 	.short	0x0010
        /*0064*/ 	.byte	0x00, 0xf5, 0x21, 0x00


	//----- nvinfo : EIATTR_KPARAM_INFO
	.align		4
.L_165:
        /*0068*/ 	.byte	0x04, 0x17
        /*006a*/ 	.short	(.L_167 - .L_166)
.L_166:
        /*006c*/ 	.word	0x00000000
        /*0070*/ 	.short	0x0001
        /*0072*/ 	.short	0x0008
        /*0074*/ 	.byte	0x00, 0xf5, 0x21, 0x00


	//----- nvinfo : EIATTR_KPARAM_INFO
	.align		4
.L_167:
        /*0078*/ 	.byte	0x04, 0x17
        /*007a*/ 	.short	(.L_169 - .L_168)
.L_168:
        /*007c*/ 	.word	0x00000000
        /*0080*/ 	.short	0x0000
        /*0082*/ 	.short	0x0000
        /*0084*/ 	.byte	0x00, 0xf5, 0x21, 0x00


	//----- nvinfo : EIATTR_SPARSE_MMA_MASK
	.align		4
.L_169:
        /*0088*/ 	.byte	0x03, 0x50
        /*008a*/ 	.short	0x0000


	//----- nvinfo : EIATTR_MAXREG_COUNT
	.align		4
        /*008c*/ 	.byte	0x03, 0x1b
        /*008e*/ 	.short	0x0080


	//----- nvinfo : EIATTR_MERCURY_ISA_VERSION
	.align		4
        /*0090*/ 	.byte	0x03, 0x5f
        /*0092*/ 	.short	0x0101


	//----- nvinfo : EIATTR_VRC_CTA_INIT_COUNT
	.align		4
        /*0094*/ 	.byte	0x02, 0x4a
	.zero		1
	.zero		1


	//----- nvinfo : EIATTR_EXIT_INSTR_OFFSETS
	.align		4
        /*0098*/ 	.byte	0x04, 0x1c
        /*009a*/ 	.short	(.L_171 - .L_170)


	//   ....[0]....
.L_170:
        /*009c*/ 	.word	0x00000090


	//   ....[1]....
        /*00a0*/ 	.word	0x000001e0


	//----- nvinfo : EIATTR_MAX_THREADS
	.align		4
.L_171:
        /*00a4*/ 	.byte	0x04, 0x05
        /*00a6*/ 	.short	(.L_173 - .L_172)
.L_172:
        /*00a8*/ 	.word	0x00000200
        /*00ac*/ 	.word	0x00000001
        /*00b0*/ 	.word	0x00000001


	//----- nvinfo : EIATTR_CBANK_PARAM_SIZE
	.align		4
.L_173:
        /*00b4*/ 	.byte	0x03, 0x19
        /*00b6*/ 	.short	0x002c


	//----- nvinfo : EIATTR_PARAM_CBANK
	.align		4
        /*00b8*/ 	.byte	0x04, 0x0a
        /*00ba*/ 	.short	(.L_175 - .L_174)
	.align		4
.L_174:
        /*00bc*/ 	.word	index@(.nv.constant0._Z23mask_edge_hysteresis_1dILi512EEvPKhS1_Phiiiii)
        /*00c0*/ 	.short	0x0380
        /*00c2*/ 	.short	0x002c


	//----- nvinfo : EIATTR_SW_WAR
	.align		4
.L_175:
        /*00c4*/ 	.byte	0x04, 0x36
        /*00c6*/ 	.short	(.L_177 - .L_176)
.L_176:
        /*00c8*/ 	.word	0x00000008
.L_177:


//--------------------- .nv.info._Z23mask_edge_hysteresis_1dILi256EEvPKhS1_Phiiiii --------------------------
	.section	.nv.info._Z23mask_edge_hysteresis_1dILi256EEvPKhS1_Phiiiii,"",@"SHT_CUDA_INFO"
	.sectionflags	@""
	.align	4


	//----- nvinfo : EIATTR_CUDA_API_VERSION
	.align		4
        /*0000*/ 	.byte	0x04, 0x37
        /*0002*/ 	.short	(.L_179 - .L_178)
.L_178:
        /*0004*/ 	.word	0x00000082


	//----- nvinfo : EIATTR_KPARAM_INFO
	.align		4
.L_179:
        /*0008*/ 	.byte	0x04, 0x17
        /*000a*/ 	.short	(.L_181 - .L_180)
.L_180:
        /*000c*/ 	.word	0x00000000
        /*0010*/ 	.short	0x0007
        /*0012*/ 	.short	0x0028
        /*0014*/ 	.byte	0x00, 0xf0, 0x11, 0x00


	//----- nvinfo : EIATTR_KPARAM_INFO
	.align		4
.L_181:
        /*0018*/ 	.byte	0x04, 0x17
        /*001a*/ 	.short	(.L_183 - .L_182)
.L_182:
        /*001c*/ 	.word	0x00000000
        /*0020*/ 	.short	0x0006
        /*0022*/ 	.short	0x0024
        /*0024*/ 	.byte	0x00, 0xf0, 0x11, 0x00


	//----- nvinfo : EIATTR_KPARAM_INFO
	.align		4
.L_183:
        /*0028*/ 	.byte	0x04, 0x17
        /*002a*/ 	.short	(.L_185 - .L_184)
.L_184:
        /*002c*/ 	.word	0x00000000
        /*0030*/ 	.short	0x0005
        /*0032*/ 	.short	0x0020
        /*0034*/ 	.byte	0x00, 0xf0, 0x11, 0x00


	//----- nvinfo : EIATTR_KPARAM_INFO
	.align		4
.L_185:
        /*0038*/ 	.byte	0x04, 0x17
        /*003a*/ 	.short	(.L_187 - .L_186)
.L_186:
        /*003c*/ 	.word	0x00000000
        /*0040*/ 	.short	0x0004
        /*0042*/ 	.short	0x001c
        /*0044*/ 	.byte	0x00, 0xf0, 0x11, 0x00


	//----- nvinfo : EIATTR_KPARAM_INFO
	.align		4
.L_187:
        /*0048*/ 	.byte	0x04, 0x17
        /*004a*/ 	.short	(.L_189 - .L_188)
.L_188:
        /*004c*/ 	.word	0x00000000
        /*0050*/ 	.short	0x0003
        /*0052*/ 	.short	0x0018
        /*0054*/ 	.byte	0x00, 0xf0, 0x11, 0x00


	//----- nvinfo : EIATTR_KPARAM_INFO
	.align		4
.L_189:
        /*0058*/ 	.byte	0x04, 0x17
        /*005a*/ 	.short	(.L_191 - .L_190)
.L_190:
        /*005c*/ 	.word	0x00000000
        /*0060*/ 	.short	0x0002
        /*0062*/ 	.short	0x0010
        /*0064*/ 	.byte	0x00, 0xf5, 0x21, 0x00


	//----- nvinfo : EIATTR_KPARAM_INFO
	.align		4
.L_191:
        /*0068*/ 	.byte	0x04, 0x17
        /*006a*/ 	.short	(.L_193 - .L_192)
.L_192:
        /*006c*/ 	.word	0x00000000
        /*0070*/ 	.short	0x0001
        /*0072*/ 	.short	0x0008
        /*0074*/ 	.byte	0x00, 0xf5, 0x21, 0x00


	//----- nvinfo : EIATTR_KPARAM_INFO
	.align		4
.L_193:
        /*0078*/ 	.byte	0x04, 0x17
        /*007a*/ 	.short	(.L_195 - .L_194)
.L_194:
        /*007c*/ 	.word	0x00000000
        /*0080*/ 	.short	0x0000
        /*0082*/ 	.short	0x0000
        /*0084*/ 	.byte	0x00, 0xf5, 0x21, 0x00


	//----- nvinfo : EIATTR_SPARSE_MMA_MASK
	.align		4
.L_195:
        /*0088*/ 	.byte	0x03, 0x50
        /*008a*/ 	.short	0x0000


	//----- nvinfo : EIATTR_MAXREG_COUNT
	.align		4
        /*008c*/ 	.byte	0x03, 0x1b
        /*008e*/ 	.short	0x00ff


	//----- nvinfo : EIATTR_MERCURY_ISA_VERSION
	.align		4
        /*0090*/ 	.byte	0x03, 0x5f
        /*0092*/ 	.short	0x0101


	//----- nvinfo : EIATTR_VRC_CTA_INIT_COUNT
	.align		4
        /*0094*/ 	.byte	0x02, 0x4a
	.zero		1
	.zero		1


	//----- nvinfo : EIATTR_EXIT_INSTR_OFFSETS
	.align		4
        /*0098*/ 	.byte	0x04, 0x1c
        /*009a*/ 	.short	(.L_197 - .L_196)


	//   ....[0]....
.L_196:
        /*009c*/ 	.word	0x00000090


	//   ....[1]....
        /*00a0*/ 	.word	0x000001e0


	//----- nvinfo : EIATTR_MAX_THREADS
	.align		4
.L_197:
        /*00a4*/ 	.byte	0x04, 0x05
        /*00a6*/ 	.short	(.L_199 - .L_198)
.L_198:
        /*00a8*/ 	.word	0x00000100
        /*00ac*/ 	.word	0x00000001
        /*00b0*/ 	.word	0x00000001


	//----- nvinfo : EIATTR_CBANK_PARAM_SIZE
	.align		4
.L_199:
        /*00b4*/ 	.byte	0x03, 0x19
        /*00b6*/ 	.short	0x002c


	//----- nvinfo : EIATTR_PARAM_CBANK
	.align		4
        /*00b8*/ 	.byte	0x04, 0x0a
        /*00ba*/ 	.short	(.L_201 - .L_200)
	.align		4
.L_200:
        /*00bc*/ 	.word	index@(.nv.constant0._Z23mask_edge_hysteresis_1dILi256EEvPKhS1_Phiiiii)
        /*00c0*/ 	.short	0x0380
        /*00c2*/ 	.short	0x002c


	//----- nvinfo : EIATTR_SW_WAR
	.align		4
.L_201:
        /*00c4*/ 	.byte	0x04, 0x36
        /*00c6*/ 	.short	(.L_203 - .L_202)
.L_202:
        /*00c8*/ 	.word	0x00000008
.L_203:


//--------------------- .nv.info._Z23mask_edge_hysteresis_2dILi32ELi8EEvPKhS1_Phiiiii --------------------------
	.section	.nv.info._Z23mask_edge_hysteresis_2dILi32ELi8EEvPKhS1_Phiiiii,"",@"SHT_CUDA_INFO"
	.sectionflags	@""
	.align	4


	//----- nvinfo : EIATTR_CUDA_API_VERSION
	.align		4
        /*0000*/ 	.byte	0x04, 0x37
        /*0002*/ 	.short	(.L_205 - .L_204)
.L_204:
        /*0004*/ 	.word	0x00000082


	//----- nvinfo : EIATTR_KPARAM_INFO
	.align		4
.L_205:
        /*0008*/ 	.byte	0x04, 0x17
        /*000a*/ 	.short	(.L_207 - .L_206)
.L_206:
        /*000c*/ 	.word	0x00000000
        /*0010*/ 	.short	0x0007
        /*0012*/ 	.short	0x0028
        /*0014*/ 	.byte	0x00, 0xf0, 0x11, 0x00


	//----- nvinfo : EIATTR_KPARAM_INFO
	.align		4
.L_207:
        /*0018*/ 	.byte	0x04, 0x17
        /*001a*/ 	.short	(.L_209 - .L_208)
.L_208:
        /*001c*/ 	.word	0x00000000
        /*0020*/ 	.short	0x0006
        /*0022*/ 	.short	0x0024
        /*0024*/ 	.byte	0x00, 0xf0, 0x11, 0x00


	//----- nvinfo : EIATTR_KPARAM_INFO
	.align		4
.L_209:
        /*0028*/ 	.byte	0x04, 0x17
        /*002a*/ 	.short	(.L_211 - .L_210)
.L_210:
        /*002c*/ 	.word	0x00000000
        /*0030*/ 	.short	0x0005
        /*0032*/ 	.short	0x0020
        /*0034*/ 	.byte	0x00, 0xf0, 0x11, 0x00


	//----- nvinfo : EIATTR_KPARAM_INFO
	.align		4
.L_211:
        /*0038*/ 	.byte	0x04, 0x17
        /*003a*/ 	.short	(.L_213 - .L_212)
.L_212:
        /*003c*/ 	.word	0x00000000
        /*0040*/ 	.short	0x0004
        /*0042*/ 	.short	0x001c
        /*0044*/ 	.byte	0x00, 0xf0, 0x11, 0x00


	//----- nvinfo : EIATTR_KPARAM_INFO
	.align		4
.L_213:
        /*0048*/ 	.byte	0x04, 0x17
        /*004a*/ 	.short	(.L_215 - .L_214)
.L_214:
        /*004c*/ 	.word	0x00000000
        /*0050*/ 	.short	0x0003
        /*0052*/ 	.short	0x0018
        /*0054*/ 	.byte	0x00, 0xf0, 0x11, 0x00


	//----- nvinfo : EIATTR_KPARAM_INFO
	.align		4
.L_215:
        /*0058*/ 	.byte	0x04, 0x17
        /*005a*/ 	.short	(.L_217 - .L_216)
.L_216:
        /*005c*/ 	.word	0x00000000
        /*0060*/ 	.short	0x0002
        /*0062*/ 	.short	0x0010
        /*0064*/ 	.byte	0x00, 0xf5, 0x21, 0x00


	//----- nvinfo : EIATTR_KPARAM_INFO
	.align		4
.L_217:
        /*0068*/ 	.byte	0x04, 0x17
        /*006a*/ 	.short	(.L_219 - .L_218)
.L_218:
        /*006c*/ 	.word	0x00000000
        /*0070*/ 	.short	0x0001
        /*0072*/ 	.short	0x0008
        /*0074*/ 	.byte	0x00, 0xf5, 0x21, 0x00


	//----- nvinfo : EIATTR_KPARAM_INFO
	.align		4
.L_219:
        /*0078*/ 	.byte	0x04, 0x17
        /*007a*/ 	.short	(.L_221 - .L_220)
.L_220:
        /*007c*/ 	.word	0x00000000
        /*0080*/ 	.short	0x0000
        /*0082*/ 	.short	0x0000
        /*0084*/ 	.byte	0x00, 0xf5, 0x21, 0x00


	//----- nvinfo : EIATTR_SPARSE_MMA_MASK
	.align		4
.L_221:
        /*0088*/ 	.byte	0x03, 0x50
        /*008a*/ 	.short	0x0000


	//----- nvinfo : EIATTR_MAXREG_COUNT
	.align		4
        /*008c*/ 	.byte	0x03, 0x1b
        /*008e*/ 	.short	0x00ff


	//----- nvinfo : EIATTR_MERCURY_ISA_VERSION
	.align		4
        /*0090*/ 	.byte	0x03, 0x5f
        /*0092*/ 	.short	0x0101


	//----- nvinfo : EIATTR_VRC_CTA_INIT_COUNT
	.align		4
        /*0094*/ 	.byte	0x02, 0x4a
	.zero		1
	.zero		1


	//----- nvinfo : EIATTR_EXIT_INSTR_OFFSETS
	.align		4
        /*0098*/ 	.byte	0x04, 0x1c
        /*009a*/ 	.short	(.L_223 - .L_222)


	//   ....[0]....
.L_222:
        /*009c*/ 	.word	0x000000a0


	//   ....[1]....
        /*00a0*/ 	.word	0x00000200


	//----- nvinfo : EIATTR_MAX_THREADS
	.align		4
.L_223:
        /*00a4*/ 	.byte	0x04, 0x05
        /*00a6*/ 	.short	(.L_225 - .L_224)
.L_224:
        /*00a8*/ 	.word	0x00000100
        /*00ac*/ 	.word	0x00000001
        /*00b0*/ 	.word	0x00000001


	//----- nvinfo : EIATTR_CBANK_PARAM_SIZE
	.align		4
.L_225:
        /*00b4*/ 	.byte	0x03, 0x19
        /*00b6*/ 	.short	0x002c


	//----- nvinfo : EIATTR_PARAM_CBANK
	.align		4
        /*00b8*/ 	.byte	0x04, 0x0a
        /*00ba*/ 	.short	(.L_227 - .L_226)
	.align		4
.L_226:
        /*00bc*/ 	.word	index@(.nv.constant0._Z23mask_edge_hysteresis_2dILi32ELi8EEvPKhS1_Phiiiii)
        /*00c0*/ 	.short	0x0380
        /*00c2*/ 	.short	0x002c


	//----- nvinfo : EIATTR_SW_WAR
	.align		4
.L_227:
        /*00c4*/ 	.byte	0x04, 0x36
        /*00c6*/ 	.short	(.L_229 - .L_228)
.L_228:
        /*00c8*/ 	.word	0x00000008
.L_229:


//--------------------- .nv.info._Z23mask_edge_hysteresis_2dILi16ELi16EEvPKhS1_Phiiiii --------------------------
	.section	.nv.info._Z23mask_edge_hysteresis_2dILi16ELi16EEvPKhS1_Phiiiii,"",@"SHT_CUDA_INFO"
	.sectionflags	@""
	.align	4


	//----- nvinfo : EIATTR_CUDA_API_VERSION
	.align		4
        /*0000*/ 	.byte	0x04, 0x37
        /*0002*/ 	.short	(.L_231 - .L_230)
.L_230:
        /*0004*/ 	.word	0x00000082


	//----- nvinfo : EIATTR_KPARAM_INFO
	.align		4
.L_231:
        /*0008*/ 	.byte	0x04, 0x17
        /*000a*/ 	.short	(.L_233 - .L_232)
.L_232:
        /*000c*/ 	.word	0x00000000
        /*0010*/ 	.short	0x0007
        /*0012*/ 	.short	0x0028
        /*0014*/ 	.byte	0x00, 0xf0, 0x11, 0x00


	//----- nvinfo : EIATTR_KPARAM_INFO
	.align		4
.L_233:
        /*0018*/ 	.byte	0x04, 0x17
        /*001a*/ 	.short	(.L_235 - .L_234)
.L_234:
        /*001c*/ 	.word	0x00000000
        /*0020*/ 	.short	0x0006
        /*0022*/ 	.short	0x0024
        /*0024*/ 	.byte	0x00, 0xf0, 0x11, 0x00


	//----- nvinfo : EIATTR_KPARAM_INFO
	.align		4
.L_235:
        /*0028*/ 	.byte	0x04, 0x17
        /*002a*/ 	.short	(.L_237 - .L_236)
.L_236:
        /*002c*/ 	.word	0x00000000
        /*0030*/ 	.short	0x0005
        /*0032*/ 	.short	0x0020
        /*0034*/ 	.byte	0x00, 0xf0, 0x11, 0x00


	//----- nvinfo : EIATTR_KPARAM_INFO
	.align		4
.L_237:
        /*0038*/ 	.byte	0x04, 0x17
        /*003a*/ 	.short	(.L_239 - .L_238)
.L_238:
        /*003c*/ 	.word	0x00000000
        /*0040*/ 	.short	0x0004
        /*0042*/ 	.short	0x001c
        /*0044*/ 	.byte	0x00, 0xf0, 0x11, 0x00


	//----- nvinfo : EIATTR_KPARAM_INFO
	.align		4
.L_239:
        /*0048*/ 	.byte	0x04, 0x17
        /*004a*/ 	.short	(.L_241 - .L_240)
.L_240:
        /*004c*/ 	.word	0x00000000
        /*0050*/ 	.short	0x0003
        /*0052*/ 	.short	0x0018
        /*0054*/ 	.byte	0x00, 0xf0, 0x11, 0x00


	//----- nvinfo : EIATTR_KPARAM_INFO
	.align		4
.L_241:
        /*0058*/ 	.byte	0x04, 0x17
        /*005a*/ 	.short	(.L_243 - .L_242)
.L_242:
        /*005c*/ 	.word	0x00000000
        /*0060*/ 	.short	0x0002
        /*0062*/ 	.short	0x0010
        /*0064*/ 	.byte	0x00, 0xf5, 0x21, 0x00


	//----- nvinfo : EIATTR_KPARAM_INFO
	.align		4
.L_243:
        /*0068*/ 	.byte	0x04, 0x17
        /*006a*/ 	.short	(.L_245 - .L_244)
.L_244:
        /*006c*/ 	.word	0x00000000
        /*0070*/ 	.short	0x0001
        /*0072*/ 	.short	0x0008
        /*0074*/ 	.byte	0x00, 0xf5, 0x21, 0x00


	//----- nvinfo : EIATTR_KPARAM_INFO
	.align		4
.L_245:
        /*0078*/ 	.byte	0x04, 0x17
        /*007a*/ 	.short	(.L_247 - .L_246)
.L_246:
        /*007c*/ 	.word	0x00000000
        /*0080*/ 	.short	0x0000
        /*0082*/ 	.short	0x0000
        /*0084*/ 	.byte	0x00, 0xf5, 0x21, 0x00


	//----- nvinfo : EIATTR_SPARSE_MMA_MASK
	.align		4
.L_247:
        /*0088*/ 	.byte	0x03, 0x50
        /*008a*/ 	.short	0x0000


	//----- nvinfo : EIATTR_MAXREG_COUNT
	.align		4
        /*008c*/ 	.byte	0x03, 0x1b
        /*008e*/ 	.short	0x00ff


	//----- nvinfo : EIATTR_MERCURY_ISA_VERSION
	.align		4
        /*0090*/ 	.byte	0x03, 0x5f
        /*0092*/ 	.short	0x0101


	//----- nvinfo : EIATTR_VRC_CTA_INIT_COUNT
	.align		4
        /*0094*/ 	.byte	0x02, 0x4a
	.zero		1
	.zero		1


	//----- nvinfo : EIATTR_EXIT_INSTR_OFFSETS
	.align		4
        /*0098*/ 	.byte	0x04, 0x1c
        /*009a*/ 	.short	(.L_249 - .L_248)


	//   ....[0]....
.L_248:
        /*009c*/ 	.word	0x000000a0


	//   ....[1]....
        /*00a0*/ 	.word	0x00000200


	//----- nvinfo : EIATTR_MAX_THREADS
	.align		4
.L_249:
        /*00a4*/ 	.byte	0x04, 0x05
        /*00a6*/ 	.short	(.L_251 - .L_250)
.L_250:
        /*00a8*/ 	.word	0x00000100
        /*00ac*/ 	.word	0x00000001
        /*00b0*/ 	.word	0x00000001


	//----- nvinfo : EIATTR_CBANK_PARAM_SIZE
	.align		4
.L_251:
        /*00b4*/ 	.byte	0x03, 0x19
        /*00b6*/ 	.short	0x002c


	//----- nvinfo : EIATTR_PARAM_CBANK
	.align		4
        /*00b8*/ 	.byte	0x04, 0x0a
        /*00ba*/ 	.short	(.L_253 - .L_252)
	.align		4
.L_252:
        /*00bc*/ 	.word	index@(.nv.constant0._Z23mask_edge_hysteresis_2dILi16ELi16EEvPKhS1_Phiiiii)
        /*00c0*/ 	.short	0x0380
        /*00c2*/ 	.short	0x002c


	//----- nvinfo : EIATTR_SW_WAR
	.align		4
.L_253:
        /*00c4*/ 	.byte	0x04, 0x36
        /*00c6*/ 	.short	(.L_255 - .L_254)
.L_254:
        /*00c8*/ 	.word	0x00000008
.L_255:


//--------------------- .nv.callgraph             --------------------------
	.section	.nv.callgraph,"",@"SHT_CUDA_CALLGRAPH"
	.align	4
	.sectionentsize	8
	.align		4
        /*0000*/ 	.word	0x00000000
	.align		4
        /*0004*/ 	.word	0xffffffff
	.align		4
        /*0008*/ 	.word	0x00000000
	.align		4
        /*000c*/ 	.word	0xfffffffe
	.align		4
        /*0010*/ 	.word	0x00000000
	.align		4
        /*0014*/ 	.word	0xfffffffd
	.align		4
        /*0018*/ 	.word	0x00000000
	.align		4
        /*001c*/ 	.word	0xfffffffc


//--------------------- .text._Z18identify_seam_ringILi512EEvPKhPiS2_iiiii --------------------------
	.section	.text._Z18identify_seam_ringILi512EEvPKhPiS2_iiiii,"ax",@progbits
	.align	128
        .global         _Z18identify_seam_ringILi512EEvPKhPiS2_iiiii
        .type           _Z18identify_seam_ringILi512EEvPKhPiS2_iiiii,@function
        .size           _Z18identify_seam_ringILi512EEvPKhPiS2_iiiii,(.L_x_8 - _Z18identify_seam_ringILi512EEvPKhPiS2_iiiii)
        .other          _Z18identify_seam_ringILi512EEvPKhPiS2_iiiii,@"STO_CUDA_ENTRY STV_DEFAULT"
_Z18identify_seam_ringILi512EEvPKhPiS2_iiiii:
.text._Z18identify_seam_ringILi512EEvPKhPiS2_iiiii:
[----:B------:R-:W-:Y:S01]  /*0000*/  LDC R1, c[0x0][0x37c] ;  /* 0x0000df00ff017b82 */ /* 0x000fe20000000800 */
[----:B------:R-:W0:Y:S07]  /*0010*/  S2R R7, SR_TID.X ;  /* 0x0000000000077919 */ /* 0x000e2e0000002100 */
[----:B------:R-:W1:Y:S01]  /*0020*/  S2UR UR4, SR_CTAID.X ;  /* 0x00000000000479c3 */ /* 0x000e620000002500 */
[----:B------:R-:W2:Y:S01]  /*0030*/  LDCU UR5, c[0x0][0x3a0] ;  /* 0x00007400ff0577ac */ /* 0x000ea20008000800 */
[----:B------:R-:W2:Y:S02]  /*0040*/  LDCU UR6, c[0x0][0x39c] ;  /* 0x00007380ff0677ac */ /* 0x000ea40008000800 */
[----:B--2---:R-:W-:-:S02]  /*0050*/  UIMAD UR5, UR5, UR6, URZ ;  /* 0x00000006050572a4 */ /* 0x004fc4000f8e02ff */
[----:B-1----:R-:W-:-:S06]  /*0060*/  USHF.L.U32 UR4, UR4, 0x9, URZ ;  /* 0x0000000904047899 */ /* 0x002fcc00080006ff */
[----:B0-----:R-:W-:-:S04]  /*0070*/  LOP3.LUT R7, R7, UR4, RZ, 0xfc, !PT ;  /* 0x0000000407077c12 */ /* 0x001fc8000f8efcff */
[----:B------:R-:W-:-:S13]  /*0080*/  ISETP.GE.AND P0, PT, R7, UR5, PT ;  /* 0x0000000507007c0c */ /* 0x000fda000bf06270 */
[----:B------:R-:W-:Y:S05]  /*0090*/  @P0 EXIT ;  /* 0x000000000000094d */ /* 0x000fea0003800000 */
[----:B------:R-:W0:Y:S01]  /*00a0*/  LDCU.64 UR6, c[0x0][0x380] ;  /* 0x00007000ff0677ac */ /* 0x000e220008000a00 */
[----:B------:R-:W1:Y:S01]  /*00b0*/  LDCU.64 UR4, c[0x0][0x358] ;  /* 0x00006b00ff0477ac */ /* 0x000e620008000a00 */
[C---:B0-----:R-:W-:Y:S01]  /*00c0*/  IADD3 R2, P0, PT, R7.reuse, UR6, RZ ;  /* 0x0000000607027c10 */ /* 0x041fe2000ff1e0ff */
[----:B------:R-:W0:Y:S03]  /*00d0*/  LDCU UR6, c[0x0][0x3a8] ;  /* 0x00007500ff0677ac */ /* 0x000e260008000800 */
[----:B------:R-:W-:Y:S01]  /*00e0*/  LEA.HI.X.SX32 R3, R7, UR7, 0x1, P0 ;  /* 0x0000000707037c11 */ /* 0x000fe200080f0eff */
[----:B------:R-:W2:Y:S04]  /*00f0*/  LDCU UR7, c[0x0][0x3a4] ;  /* 0x00007480ff0777ac */ /* 0x000ea80008000800 */
[----:B-1----:R-:W0:Y:S02]  /*0100*/  LDG.E.U8.CONSTANT R2, desc[UR4][R2.64] ;  /* 0x0000000402027981 */ /* 0x002e24000c1e9100 */
[----:B0-----:R-:W-:-:S04]  /*0110*/  ISETP.GT.AND P0, PT, R2, UR6, PT ;  /* 0x0000000602007c0c */ /* 0x001fc8000bf04270 */
[----:B--2---:R-:W-:-:S13]  /*0120*/  ISETP.LT.OR P0, PT, R2, UR7, P0 ;  /* 0x0000000702007c0c */ /* 0x004fda0008701670 */
[----:B------:R-:W-:Y:S05]  /*0130*/  @P0 EXIT ;  /* 0x000000000000094d */ /* 0x000fea0003800000 */
[----:B------:R-:W0:Y:S01]  /*0140*/  S2R R5, SR_LANEID ;  /* 0x0000000000057919 */ /* 0x000e220000000000 */
[----:B------:R-:W-:Y:S01]  /*0150*/  VOTEU.ANY UR6, UPT, PT ;  /* 0x0000000000067886 */ /* 0x000fe200038e0100 */
[----:B------:R-:W1:Y:S01]  /*0160*/  LDC.64 R2, c[0x0][0x390] ;  /* 0x0000e400ff027b82 */ /* 0x000e620000000a00 */
[----:B------:R-:W0:Y:S08]  /*0170*/  FLO.U32 R0, UR6 ;  /* 0x0000000600007d00 */ /* 0x000e3000080e0000 */
[----:B------:R-:W1:Y:S01]  /*0180*/  POPC R11, UR6 ;  /* 0x00000006000b7d09 */ /* 0x000e620008000000 */
[----:B0-----:R-:W-:Y:S01]  /*0190*/  ISETP.EQ.U32.AND P0, PT, R0, R5, PT ;  /* 0x000000050000720c */ /* 0x001fe20003f02070 */
[----:B------:R-:W0:Y:S01]  /*01a0*/  S2R R6, SR_LTMASK ;  /* 0x0000000000067919 */ /* 0x000e220000003900 */
[----:B------:R-:W2:Y:S11]  /*01b0*/  LDC.64 R4, c[0x0][0x388] ;  /* 0x0000e200ff047b82 */ /* 0x000eb60000000a00 */
[----:B-1----:R-:W3:Y:S01]  /*01c0*/  @P0 ATOMG.E.ADD.STRONG.GPU PT, R3, desc[UR4][R2.64], R11 ;  /* 0x8000000b020309a8 */ /* 0x002ee200081ef104 */
[----:B0-----:R-:W-:-:S06]  /*01d0*/  LOP3.LUT R6, R6, UR6, RZ, 0xc0, !PT ;  /* 0x0000000606067c12 */ /* 0x001fcc000f8ec0ff */
[----:B------:R-:W0:Y:S01]  /*01e0*/  POPC R6, R6 ;  /* 0x0000000600067309 */ /* 0x000e220000000000 */
[----:B---3--:R-:W0:Y:S02]  /*01f0*/  SHFL.IDX PT, R9, R3, R0, 0x1f ;  /* 0x00001f0003097589 */ /* 0x008e2400000e0000 */
[----:B0-----:R-:W-:-:S04]  /*0200*/  IMAD.IADD R9, R9, 0x1, R6 ;  /* 0x0000000109097824 */ /* 0x001fc800078e0206 */
[----:B--2---:R-:W-:-:S05]  /*0210*/  IMAD.WIDE R4, R9, 0x4, R4 ;  /* 0x0000000409047825 */ /* 0x004fca00078e0204 */
[----:B------:R-:W-:Y:S01]  /*0220*/  STG.E desc[UR4][R4.64], R7 ;  /* 0x0000000704007986 */ /* 0x000fe2000c101904 */
[----:B------:R-:W-:Y:S05]  /*0230*/  EXIT ;  /* 0x000000000000794d */ /* 0x000fea0003800000 */
.L_x_0:
[----:B------:R-:W-:-:S00]  /*0240*/  BRA `(.L_x_0) ;  /* 0xfffffffc00fc7947 */ /* 0x000fc0000383ffff */
[----:B------:R-:W-:-:S00]  /*0250*/  NOP ;  /* 0x0000000000007918 */ /* 0x000fc00000000000 */
        /* <DEDUP_REMOVED lines=10> */
.L_x_8:


//--------------------- .text._Z18identify_seam_ringILi256EEvPKhPiS2_iiiii --------------------------
	.section	.text._Z18identify_seam_ringILi256EEvPKhPiS2_iiiii,"ax",@progbits
	.align	128
        .global         _Z18identify_seam_ringILi256EEvPKhPiS2_iiiii
        .type           _Z18identify_seam_ringILi256EEvPKhPiS2_iiiii,@function
        .size           _Z18identify_seam_ringILi256EEvPKhPiS2_iiiii,(.L_x_9 - _Z18identify_seam_ringILi256EEvPKhPiS2_iiiii)
        .other          _Z18identify_seam_ringILi256EEvPKhPiS2_iiiii,@"STO_CUDA_ENTRY STV_DEFAULT"
_Z18identify_seam_ringILi256EEvPKhPiS2_iiiii:
.text._Z18identify_seam_ringILi256EEvPKhPiS2_iiiii:
        /* <DEDUP_REMOVED lines=36> */
.L_x_1:
        /* <DEDUP_REMOVED lines=12> */
.L_x_9:


//--------------------- .text._Z24mask_edge_hysteresis_roiILi512EEvPKhS1_PhPKiiii --------------------------
	.section	.text._Z24mask_edge_hysteresis_roiILi512EEvPKhS1_PhPKiiii,"ax",@progbits
	.align	128
        .global         _Z24mask_edge_hysteresis_roiILi512EEvPKhS1_PhPKiiii
        .type           _Z24mask_edge_hysteresis_roiILi512EEvPKhS1_PhPKiiii,@function
        .size           _Z24mask_edge_hysteresis_roiILi512EEvPKhS1_PhPKiiii,(.L_x_10 - _Z24mask_edge_hysteresis_roiILi512EEvPKhS1_PhPKiiii)
        .other          _Z24mask_edge_hysteresis_roiILi512EEvPKhS1_PhPKiiii,@"STO_CUDA_ENTRY STV_DEFAULT"
_Z24mask_edge_hysteresis_roiILi512EEvPKhS1_PhPKiiii:
.text._Z24mask_edge_hysteresis_roiILi512EEvPKhS1_PhPKiiii:
[----:B------:R-:W-:Y:S01]  /*0000*/  LDC R1, c[0x0][0x37c] ;  /* 0x0000df00ff017b82 */ /* 0x000fe20000000800 */
[----:B------:R-:W0:Y:S07]  /*0010*/  S2R R5, SR_TID.X ;  /* 0x0000000000057919 */ /* 0x000e2e0000002100 */
[----:B------:R-:W1:Y:S01]  /*0020*/  S2UR UR4, SR_CTAID.X ;  /* 0x00000000000479c3 */ /* 0x000e620000002500 */
[----:B------:R-:W2:Y:S01]  /*0030*/  LDCU UR5, c[0x0][0x3a0] ;  /* 0x00007400ff0577ac */ /* 0x000ea20008000800 */
[----:B-1----:R-:W-:-:S06]  /*0040*/  USHF.L.U32 UR4, UR4, 0x9, URZ ;  /* 0x0000000904047899 */ /* 0x002fcc00080006ff */
[----:B0-----:R-:W-:-:S04]  /*0050*/  LOP3.LUT R5, R5, UR4, RZ, 0xfc, !PT ;  /* 0x0000000405057c12 */ /* 0x001fc8000f8efcff */
[----:B--2---:R-:W-:-:S13]  /*0060*/  ISETP.GE.AND P0, PT, R5, UR5, PT ;  /* 0x0000000505007c0c */ /* 0x004fda000bf06270 */
[----:B------:R-:W-:Y:S05]  /*0070*/  @P0 EXIT ;  /* 0x000000000000094d */ /* 0x000fea0003800000 */
[----:B------:R-:W0:Y:S01]  /*0080*/  LDC.64 R2, c[0x0][0x398] ;  /* 0x0000e600ff027b82 */ /* 0x000e220000000a00 */
[----:B------:R-:W1:Y:S01]  /*0090*/  LDCU.64 UR6, c[0x0][0x358] ;  /* 0x00006b00ff0677ac */ /* 0x000e620008000a00 */
[----:B------:R-:W2:Y:S01]  /*00a0*/  LDCU.128 UR8, c[0x0][0x380] ;  /* 0x00007000ff0877ac */ /* 0x000ea20008000c00 */
[----:B------:R-:W3:Y:S01]  /*00b0*/  LDCU UR4, c[0x0][0x3a4] ;  /* 0x00007480ff0477ac */ /* 0x000ee20008000800 */
[----:B------:R-:W4:Y:S01]  /*00c0*/  LDCU UR5, c[0x0][0x3a8] ;  /* 0x00007500ff0577ac */ /* 0x000f220008000800 */
[----:B0-----:R-:W-:-:S06]  /*00d0*/  IMAD.WIDE R2, R5, 0x4, R2 ;  /* 0x0000000405027825 */ /* 0x001fcc00078e0202 */
[----:B-1----:R-:W2:Y:S02]  /*00e0*/  LDG.E.CONSTANT R2, desc[UR6][R2.64] ;  /* 0x0000000602027981 */ /* 0x002ea4000c1e9900 */
[C---:B--2---:R-:W-:Y:S02]  /*00f0*/  IADD3 R4, P0, PT, R2.reuse, UR8, RZ ;  /* 0x0000000802047c10 */ /* 0x044fe4000ff1e0ff */
[----:B------:R-:W-:Y:S02]  /*0100*/  SHF.R.S32.HI R8, RZ, 0x1f, R2 ;  /* 0x0000001fff087819 */ /* 0x000fe40000011402 */
[----:B------:R-:W-:Y:S02]  /*0110*/  IADD3 R6, P1, PT, R2, UR10, RZ ;  /* 0x0000000a02067c10 */ /* 0x000fe4000ff3e0ff */
[C---:B------:R-:W-:Y:S01]  /*0120*/  IADD3.X R5, PT, PT, R8.reuse, UR9, RZ, P0, !PT ;  /* 0x0000000908057c10 */ /* 0x040fe200087fe4ff */
[----:B------:R-:W0:Y:S01]  /*0130*/  LDCU.64 UR8, c[0x0][0x390] ;  /* 0x00007200ff0877ac */ /* 0x000e220008000a00 */
[----:B------:R-:W-:-:S04]  /*0140*/  IADD3.X R7, PT, PT, R8, UR11, RZ, P1, !PT ;  /* 0x0000000b08077c10 */ /* 0x000fc80008ffe4ff */
[----:B------:R-:W2:Y:S04]  /*0150*/  LDG.E.U8.CONSTANT R5, desc[UR6][R4.64] ;  /* 0x0000000604057981 */ /* 0x000ea8000c1e9100 */
[----:B------:R-:W2:Y:S01]  /*0160*/  LDG.E.U8.CONSTANT R6, desc[UR6][R6.64] ;  /* 0x0000000606067981 */ /* 0x000ea2000c1e9100 */
[----:B---3--:R-:W-:Y:S01]  /*0170*/  UIADD3 UR4, UPT, UPT, -UR4, URZ, URZ ;  /* 0x000000ff04047290 */ /* 0x008fe2000fffe1ff */
[----:B0-----:R-:W-:-:S04]  /*0180*/  IADD3 R2, P2, PT, R2, UR8, RZ ;  /* 0x0000000802027c10 */ /* 0x001fc8000ff5e0ff */
[----:B------:R-:W-:Y:S01]  /*0190*/  IADD3.X R3, PT, PT, R8, UR9, RZ, P2, !PT ;  /* 0x0000000908037c10 */ /* 0x000fe200097fe4ff */
[----:B--2---:R-:W-:-:S05]  /*01a0*/  IMAD.IADD R0, R5, 0x1, -R6 ;  /* 0x0000000105007824 */ /* 0x004fca00078e0a06 */
[C---:B------:R-:W-:Y:S02]  /*01b0*/  ISETP.GE.AND P0, PT, R0.reuse, UR4, PT ;  /* 0x0000000400007c0c */ /* 0x040fe4000bf06270 */
[----:B----4-:R-:W-:-:S11]  /*01c0*/  ISETP.GT.AND P1, PT, R0, UR5, PT ;  /* 0x0000000500007c0c */ /* 0x010fd6000bf24270 */
[----:B------:R-:W-:-:S05]  /*01d0*/  @P0 SEL R5, R6, R5, !P1 ;  /* 0x0000000506050207 */ /* 0x000fca0004800000 */
[----:B------:R-:W-:Y:S01]  /*01e0*/  STG.E.U8 desc[UR6][R2.64], R5 ;  /* 0x0000000502007986 */ /* 0x000fe2000c101106 */
[----:B------:R-:W-:Y:S05]  /*01f0*/  EXIT ;  /* 0x000000000000794d */ /* 0x000fea0003800000 */
.L_x_2:
        /* <DEDUP_REMOVED lines=16> */
.L_x_10:


//--------------------- .text._Z24mask_edge_hysteresis_roiILi256EEvPKhS1_PhPKiiii --------------------------
	.section	.text._Z24mask_edge_hysteresis_roiILi256EEvPKhS1_PhPKiiii,"ax",@progbits
	.align	128
        .global         _Z24mask_edge_hysteresis_roiILi256EEvPKhS1_PhPKiiii
        .type           _Z24mask_edge_hysteresis_roiILi256EEvPKhS1_PhPKiiii,@function
        .size           _Z24mask_edge_hysteresis_roiILi256EEvPKhS1_PhPKiiii,(.L_x_11 - _Z24mask_edge_hysteresis_roiILi256EEvPKhS1_PhPKiiii)
        .other          _Z24mask_edge_hysteresis_roiILi256EEvPKhS1_PhPKiiii,@"STO_CUDA_ENTRY STV_DEFAULT"
_Z24mask_edge_hysteresis_roiILi256EEvPKhS1_PhPKiiii:
.text._Z24mask_edge_hysteresis_roiILi256EEvPKhS1_PhPKiiii:
        /* <DEDUP_REMOVED lines=32> */
.L_x_3:
        /* <DEDUP_REMOVED lines=16> */
.L_x_11:


//--------------------- .text._Z23mask_edge_hysteresis_1dILi512EEvPKhS1_Phiiiii --------------------------
	.section	.text._Z23mask_edge_hysteresis_1dILi512EEvPKhS1_Phiiiii,"ax",@progbits
	.align	128
        .global         _Z23mask_edge_hysteresis_1dILi512EEvPKhS1_Phiiiii
        .type           _Z23mask_edge_hysteresis_1dILi512EEvPKhS1_Phiiiii,@function
        .size           _Z23mask_edge_hysteresis_1dILi512EEvPKhS1_Phiiiii,(.L_x_12 - _Z23mask_edge_hysteresis_1dILi512EEvPKhS1_Phiiiii)
        .other          _Z23mask_edge_hysteresis_1dILi512EEvPKhS1_Phiiiii,@"STO_CUDA_ENTRY STV_DEFAULT"
_Z23mask_edge_hysteresis_1dILi512EEvPKhS1_Phiiiii:
.text._Z23mask_edge_hysteresis_1dILi512EEvPKhS1_Phiiiii:
        /* <DEDUP_REMOVED lines=10> */
[----:B------:R-:W0:Y:S01]  /*00a0*/  LDCU.128 UR8, c[0x0][0x380] ;  /* 0x00007000ff0877ac */ /* 0x000e220008000c00 */
[----:B------:R-:W-:Y:S01]  /*00b0*/  SHF.R.S32.HI R7, RZ, 0x1f, R6 ;  /* 0x0000001fff077819 */ /* 0x000fe20000011406 */
[----:B------:R-:W1:Y:S01]  /*00c0*/  LDCU.64 UR6, c[0x0][0x358] ;  /* 0x00006b00ff0677ac */ /* 0x000e620008000a00 */
[----:B------:R-:W2:Y:S01]  /*00d0*/  LDCU UR4, c[0x0][0x3a4] ;  /* 0x00007480ff0477ac */ /* 0x000ea20008000800 */
[----:B------:R-:W3:Y:S01]  /*00e0*/  LDCU UR5, c[0x0][0x3a8] ;  /* 0x00007500ff0577ac */ /* 0x000ee20008000800 */
[C---:B0-----:R-:W-:Y:S02]  /*00f0*/  IADD3 R2, P0, PT, R6.reuse, UR8, RZ ;  /* 0x0000000806027c10 */ /* 0x041fe4000ff1e0ff */
[----:B------:R-:W-:Y:S02]  /*0100*/  IADD3 R4, P1, PT, R6, UR10, RZ ;  /* 0x0000000a06047c10 */ /* 0x000fe4000ff3e0ff */
[C---:B------:R-:W-:Y:S01]  /*0110*/  IADD3.X R3, PT, PT, R7.reuse, UR9, RZ, P0, !PT ;  /* 0x0000000907037c10 */ /* 0x040fe200087fe4ff */
[----:B------:R-:W0:Y:S01]  /*0120*/  LDCU.64 UR8, c[0x0][0x390] ;  /* 0x00007200ff0877ac */ /* 0x000e220008000a00 */
[----:B------:R-:W-:-:S04]  /*0130*/  IADD3.X R5, PT, PT, R7, UR11, RZ, P1, !PT ;  /* 0x0000000b07057c10 */ /* 0x000fc80008ffe4ff */
[----:B-1----:R-:W4:Y:S04]  /*0140*/  LDG.E.U8.CONSTANT R3, desc[UR6][R2.64] ;  /* 0x0000000602037981 */ /* 0x002f28000c1e9100 */
[----:B------:R-:W4:Y:S01]  /*0150*/  LDG.E.U8.CONSTANT R4, desc[UR6][R4.64] ;  /* 0x0000000604047981 */ /* 0x000f22000c1e9100 */
[----:B--2---:R-:W-:Y:S01]  /*0160*/  UIADD3 UR4, UPT, UPT, -UR4, URZ, URZ ;  /* 0x000000ff04047290 */ /* 0x004fe2000fffe1ff */
[----:B0-----:R-:W-:-:S04]  /*0170*/  IADD3 R6, P2, PT, R6, UR8, RZ ;  /* 0x0000000806067c10 */ /* 0x001fc8000ff5e0ff */
[----:B------:R-:W-:Y:S01]  /*0180*/  IADD3.X R7, PT, PT, R7, UR9, RZ, P2, !PT ;  /* 0x0000000907077c10 */ /* 0x000fe200097fe4ff */
[----:B----4-:R-:W-:-:S05]  /*0190*/  IMAD.IADD R0, R3, 0x1, -R4 ;  /* 0x0000000103007824 */ /* 0x010fca00078e0a04 */
[C---:B------:R-:W-:Y:S02]  /*01a0*/  ISETP.GE.AND P0, PT, R0.reuse, UR4, PT ;  /* 0x0000000400007c0c */ /* 0x040fe4000bf06270 */
[----:B---3--:R-:W-:-:S11]  /*01b0*/  ISETP.GT.AND P1, PT, R0, UR5, PT ;  /* 0x0000000500007c0c */ /* 0x008fd6000bf24270 */
[----:B------:R-:W-:-:S05]  /*01c0*/  @P0 SEL R3, R4, R3, !P1 ;  /* 0x0000000304030207 */ /* 0x000fca0004800000 */
[----:B------:R-:W-:Y:S01]  /*01d0*/  STG.E.U8 desc[UR6][R6.64], R3 ;  /* 0x0000000306007986 */ /* 0x000fe2000c101106 */
[----:B------:R-:W-:Y:S05]  /*01e0*/  EXIT ;  /* 0x000000000000794d */ /* 0x000fea0003800000 */
.L_x_4:
        /* <DEDUP_REMOVED lines=9> */
.L_x_12:


//--------------------- .text._Z23mask_edge_hysteresis_1dILi256EEvPKhS1_Phiiiii --------------------------
	.section	.text._Z23mask_edge_hysteresis_1dILi256EEvPKhS1_Phiiiii,"ax",@progbits
	.align	128
        .global         _Z23mask_edge_hysteresis_1dILi256EEvPKhS1_Phiiiii
        .type           _Z23mask_edge_hysteresis_1dILi256EEvPKhS1_Phiiiii,@function
        .size           _Z23mask_edge_hysteresis_1dILi256EEvPKhS1_Phiiiii,(.L_x_13 - _Z23mask_edge_hysteresis_1dILi256EEvPKhS1_Phiiiii)
        .other          _Z23mask_edge_hysteresis_1dILi256EEvPKhS1_Phiiiii,@"STO_CUDA_ENTRY STV_DEFAULT"
_Z23mask_edge_hysteresis_1dILi256EEvPKhS1_Phiiiii:
.text._Z23mask_edge_hysteresis_1dILi256EEvPKhS1_Phiiiii:
        /* <DEDUP_REMOVED lines=31> */
.L_x_5:
        /* <DEDUP_REMOVED lines=9> */
.L_x_13:


//--------------------- .text._Z23mask_edge_hysteresis_2dILi32ELi8EEvPKhS1_Phiiiii --------------------------
	.section	.text._Z23mask_edge_hysteresis_2dILi32ELi8EEvPKhS1_Phiiiii,"ax",@progbits
	.align	128
        .global         _Z23mask_edge_hysteresis_2dILi32ELi8EEvPKhS1_Phiiiii
        .type           _Z23mask_edge_hysteresis_2dILi32ELi8EEvPKhS1_Phiiiii,@function
        .size           _Z23mask_edge_hysteresis_2dILi32ELi8EEvPKhS1_Phiiiii,(.L_x_14 - _Z23mask_edge_hysteresis_2dILi32ELi8EEvPKhS1_Phiiiii)
        .other          _Z23mask_edge_hysteresis_2dILi32ELi8EEvPKhS1_Phiiiii,@"STO_CUDA_ENTRY STV_DEFAULT"
_Z23mask_edge_hysteresis_2dILi32ELi8EEvPKhS1_Phiiiii:
.text._Z23mask_edge_hysteresis_2dILi32ELi8EEvPKhS1_Phiiiii:
[----:B------:R-:W-:Y:S01]  /*0000*/  LDC R1, c[0x0][0x37c] ;  /* 0x0000df00ff017b82 */ /* 0x000fe20000000800 */
[----:B------:R-:W0:Y:S01]  /*0010*/  S2R R3, SR_CTAID.Y ;  /* 0x0000000000037919 */ /* 0x000e220000002600 */
[----:B------:R-:W1:Y:S01]  /*0020*/  LDCU.64 UR4, c[0x0][0x398] ;  /* 0x00007300ff0477ac */ /* 0x000e620008000a00 */
[----:B------:R-:W0:Y:S01]  /*0030*/  S2R R2, SR_TID.Y ;  /* 0x0000000000027919 */ /* 0x000e220000002200 */
[----:B------:R-:W2:Y:S01]  /*0040*/  S2R R0, SR_CTAID.X ;  /* 0x0000000000007919 */ /* 0x000ea20000002500 */
[----:B------:R-:W2:Y:S01]  /*0050*/  S2R R5, SR_TID.X ;  /* 0x0000000000057919 */ /* 0x000ea20000002100 */
[----:B0-----:R-:W-:-:S05]  /*0060*/  IMAD R3, R3, 0x8, R2 ;  /* 0x0000000803037824 */ /* 0x001fca00078e0202 */
[----:B-1----:R-:W-:Y:S01]  /*0070*/  ISETP.GE.AND P0, PT, R3, UR5, PT ;  /* 0x0000000503007c0c */ /* 0x002fe2000bf06270 */
[----:B--2---:R-:W-:-:S05]  /*0080*/  IMAD R0, R0, 0x20, R5 ;  /* 0x0000002000007824 */ /* 0x004fca00078e0205 */
[----:B------:R-:W-:-:S13]  /*0090*/  ISETP.GE.OR P0, PT, R0, UR4, P0 ;  /* 0x0000000400007c0c */ /* 0x000fda0008706670 */
[----:B------:R-:W-:Y:S05]  /*00a0*/  @P0 EXIT ;  /* 0x000000000000094d */ /* 0x000fea0003800000 */
[----:B------:R-:W0:Y:S01]  /*00b0*/  LDCU.64 UR4, c[0x0][0x3a0] ;  /* 0x00007400ff0477ac */ /* 0x000e220008000a00 */
[----:B------:R-:W1:Y:S01]  /*00c0*/  LDCU.128 UR8, c[0x0][0x380] ;  /* 0x00007000ff0877ac */ /* 0x000e620008000c00 */
[----:B------:R-:W2:Y:S01]  /*00d0*/  LDCU.64 UR6, c[0x0][0x358] ;  /* 0x00006b00ff0677ac */ /* 0x000ea20008000a00 */
[----:B0-----:R-:W-:-:S05]  /*00e0*/  IMAD R0, R3, UR4, R0 ;  /* 0x0000000403007c24 */ /* 0x001fca000f8e0200 */
[C---:B-1----:R-:W-:Y:S01]  /*00f0*/  IADD3 R2, P0, PT, R0.reuse, UR8, RZ ;  /* 0x0000000800027c10 */ /* 0x042fe2000ff1e0ff */
[----:B------:R-:W0:Y:S01]  /*0100*/  LDCU UR8, c[0x0][0x3a8] ;  /* 0x00007500ff0877ac */ /* 0x000e220008000800 */
[----:B------:R-:W-:Y:S02]  /*0110*/  SHF.R.S32.HI R8, RZ, 0x1f, R0 ;  /* 0x0000001fff087819 */ /* 0x000fe40000011400 */
[----:B------:R-:W-:Y:S02]  /*0120*/  IADD3 R4, P1, PT, R0, UR10, RZ ;  /* 0x0000000a00047c10 */ /* 0x000fe4000ff3e0ff */
[C---:B------:R-:W-:Y:S02]  /*0130*/  IADD3.X R3, PT, PT, R8.reuse, UR9, RZ, P0, !PT ;  /* 0x0000000908037c10 */ /* 0x040fe400087fe4ff */
[----:B------:R-:W-:Y:S01]  /*0140*/  IADD3.X R5, PT, PT, R8, UR11, RZ, P1, !PT ;  /* 0x0000000b08057c10 */ /* 0x000fe20008ffe4ff */
[----:B------:R-:W1:Y:S02]  /*0150*/  LDCU.64 UR10, c[0x0][0x390] ;  /* 0x00007200ff0a77ac */ /* 0x000e640008000a00 */
[----:B--2---:R-:W2:Y:S04]  /*0160*/  LDG.E.U8.CONSTANT R9, desc[UR6][R2.64] ;  /* 0x0000000602097981 */ /* 0x004ea8000c1e9100 */
[----:B------:R-:W2:Y:S01]  /*0170*/  LDG.E.U8.CONSTANT R4, desc[UR6][R4.64] ;  /* 0x0000000604047981 */ /* 0x000ea2000c1e9100 */
[----:B------:R-:W-:Y:S01]  /*0180*/  UIADD3 UR4, UPT, UPT, -UR5, URZ, URZ ;  /* 0x000000ff05047290 */ /* 0x000fe2000fffe1ff */
[----:B-1----:R-:W-:Y:S01]  /*0190*/  IADD3 R6, P2, PT, R0, UR10, RZ ;  /* 0x0000000a00067c10 */ /* 0x002fe2000ff5e0ff */
[----:B--2---:R-:W-:-:S05]  /*01a0*/  IMAD.IADD R7, R9, 0x1, -R4 ;  /* 0x0000000109077824 */ /* 0x004fca00078e0a04 */
[C---:B------:R-:W-:Y:S02]  /*01b0*/  ISETP.GE.AND P0, PT, R7.reuse, UR4, PT ;  /* 0x0000000407007c0c */ /* 0x040fe4000bf06270 */
[----:B0-----:R-:W-:Y:S02]  /*01c0*/  ISETP.GT.AND P1, PT, R7, UR8, PT ;  /* 0x0000000807007c0c */ /* 0x001fe4000bf24270 */
[----:B------:R-:W-:-:S09]  /*01d0*/  IADD3.X R7, PT, PT, R8, UR11, RZ, P2, !PT ;  /* 0x0000000b08077c10 */ /* 0x000fd200097fe4ff */
[----:B------:R-:W-:-:S05]  /*01e0*/  @P0 SEL R9, R4, R9, !P1 ;  /* 0x0000000904090207 */ /* 0x000fca0004800000 */
[----:B------:R-:W-:Y:S01]  /*01f0*/  STG.E.U8 desc[UR6][R6.64], R9 ;  /* 0x0000000906007986 */ /* 0x000fe2000c101106 */
[----:B------:R-:W-:Y:S05]  /*0200*/  EXIT ;  /* 0x000000000000794d */ /* 0x000fea0003800000 */
.L_x_6:
        /* <DEDUP_REMOVED lines=15> */
.L_x_14:


//--------------------- .text._Z23mask_edge_hysteresis_2dILi16ELi16EEvPKhS1_Phiiiii --------------------------
	.section	.text._Z23mask_edge_hysteresis_2dILi16ELi16EEvPKhS1_Phiiiii,"ax",@progbits
	.align	128
        .global         _Z23mask_edge_hysteresis_2dILi16ELi16EEvPKhS1_Phiiiii
        .type           _Z23mask_edge_hysteresis_2dILi16ELi16EEvPKhS1_Phiiiii,@function
        .size           _Z23mask_edge_hysteresis_2dILi16ELi16EEvPKhS1_Phiiiii,(.L_x_15 - _Z23mask_edge_hysteresis_2dILi16ELi16EEvPKhS1_Phiiiii)
        .other          _Z23mask_edge_hysteresis_2dILi16ELi16EEvPKhS1_Phiiiii,@"STO_CUDA_ENTRY STV_DEFAULT"
_Z23mask_edge_hysteresis_2dILi16ELi16EEvPKhS1_Phiiiii:
.text._Z23mask_edge_hysteresis_2dILi16ELi16EEvPKhS1_Phiiiii:
        /* <DEDUP_REMOVED lines=33> */
.L_x_7:
        /* <DEDUP_REMOVED lines=15> */
.L_x_15:


//--------------------- .nv.shared.reserved.0     --------------------------
	.section	.nv.shared.reserved.0,"aw",@nobits
	.weak		__nv_reservedSMEM_offset_0_alias
	.size		__nv_reservedSMEM_offset_0_alias, 0, 64
	.other		__nv_reservedSMEM_offset_0_alias,@"STO_CUDA_RESERVED_SHARED STV_DEFAULT"
__nv_reservedSMEM_offset_0_alias:
	.zero		0
	.zero		64


//--------------------- .nv.constant0._Z18identify_seam_ringILi512EEvPKhPiS2_iiiii --------------------------
	.section	.nv.constant0._Z18identify_seam_ringILi512EEvPKhPiS2_iiiii,"a",@progbits
	.sectionflags	@""
	.align	4
.nv.constant0._Z18identify_seam_ringILi512EEvPKhPiS2_iiiii:
	.zero		940


//--------------------- .nv.constant0._Z18identify_seam_ringILi256EEvPKhPiS2_iiiii --------------------------
	.section	.nv.constant0._Z18identify_seam_ringILi256EEvPKhPiS2_iiiii,"a",@progbits
	.sectionflags	@""
	.align	4
.nv.constant0._Z18identify_seam_ringILi256EEvPKhPiS2_iiiii:
	.zero		940


//--------------------- .nv.constant0._Z24mask_edge_hysteresis_roiILi512EEvPKhS1_PhPKiiii --------------------------
	.section	.nv.constant0._Z24mask_edge_hysteresis_roiILi512EEvPKhS1_PhPKiiii,"a",@progbits
	.sectionflags	@""
	.align	4
.nv.constant0._Z24mask_edge_hysteresis_roiILi512EEvPKhS1_PhPKiiii:
	.zero		940


//--------------------- .nv.constant0._Z24mask_edge_hysteresis_roiILi256EEvPKhS1_PhPKiiii --------------------------
	.section	.nv.constant0._Z24mask_edge_hysteresis_roiILi256EEvPKhS1_PhPKiiii,"a",@progbits
	.sectionflags	@""
	.align	4
.nv.constant0._Z24mask_edge_hysteresis_roiILi256EEvPKhS1_PhPKiiii:
	.zero		940


//--------------------- .nv.constant0._Z23mask_edge_hysteresis_1dILi512EEvPKhS1_Phiiiii --------------------------
	.section	.nv.constant0._Z23mask_edge_hysteresis_1dILi512EEvPKhS1_Phiiiii,"a",@progbits
	.sectionflags	@""
	.align	4
.nv.constant0._Z23mask_edge_hysteresis_1dILi512EEvPKhS1_Phiiiii:
	.zero		940


//--------------------- .nv.constant0._Z23mask_edge_hysteresis_1dILi256EEvPKhS1_Phiiiii --------------------------
	.section	.nv.constant0._Z23mask_edge_hysteresis_1dILi256EEvPKhS1_Phiiiii,"a",@progbits
	.sectionflags	@""
	.align	4
.nv.constant0._Z23mask_edge_hysteresis_1dILi256EEvPKhS1_Phiiiii:
	.zero		940


//--------------------- .nv.constant0._Z23mask_edge_hysteresis_2dILi32ELi8EEvPKhS1_Phiiiii --------------------------
	.section	.nv.constant0._Z23mask_edge_hysteresis_2dILi32ELi8EEvPKhS1_Phiiiii,"a",@progbits
	.sectionflags	@""
	.align	4
.nv.constant0._Z23mask_edge_hysteresis_2dILi32ELi8EEvPKhS1_Phiiiii:
	.zero		940


//--------------------- .nv.constant0._Z23mask_edge_hysteresis_2dILi16ELi16EEvPKhS1_Phiiiii --------------------------
	.section	.nv.constant0._Z23mask_edge_hysteresis_2dILi16ELi16EEvPKhS1_Phiiiii,"a",@progbits
	.sectionflags	@""
	.align	4
.nv.constant0._Z23mask_edge_hysteresis_2dILi16ELi16EEvPKhS1_Phiiiii:
	.zero		940


//--------------------- SYMBOLS --------------------------

	.type		.nv.reservedSmem.offset0,@object
	.size		.nv.reservedSmem.offset0,0x4
